// auto-generated by cutlass_sweep.gemm — config: {"arch": "sm_90", "cluster_m": 2, "cluster_n": 1, "dtype": "e4m3", "stages": 0, "tile_k": 128, "tile_m": 128, "tile_n": 64}
#include "cutlass/cutlass.h"
#include "cutlass/gemm/collective/collective_builder.hpp"
#include "cutlass/gemm/device/gemm_universal_adapter.h"
#include "cutlass/gemm/kernel/gemm_universal.hpp"
#include "cutlass/epilogue/collective/collective_builder.hpp"

using ElemA = cutlass::float_e4m3_t;
using ElemB = cutlass::float_e4m3_t;
using ElemCD = cutlass::float_e4m3_t;
using Acc  = float;
using TileShape    = cute::Shape<cute::_128, cute::_64, cute::_128>;
using ClusterShape = cute::Shape<cute::_2, cute::_1, cute::_1>;

using CollectiveEpilogue = typename cutlass::epilogue::collective::CollectiveBuilder<
    cutlass::arch::Sm90, cutlass::arch::OpClassTensorOp,
    TileShape, ClusterShape,
    cutlass::epilogue::collective::EpilogueTileAuto,
    Acc, Acc,
    ElemCD, cutlass::layout::RowMajor, 128 / cutlass::sizeof_bits<ElemCD>::value,
    ElemCD, cutlass::layout::RowMajor, 128 / cutlass::sizeof_bits<ElemCD>::value,
    cutlass::epilogue::collective::EpilogueScheduleAuto
  >::CollectiveOp;

using CollectiveMainloop = typename cutlass::gemm::collective::CollectiveBuilder<
    cutlass::arch::Sm90, cutlass::arch::OpClassTensorOp,
    ElemA, cutlass::layout::RowMajor, 128 / cutlass::sizeof_bits<ElemA>::value,
    ElemB, cutlass::layout::ColumnMajor, 128 / cutlass::sizeof_bits<ElemB>::value,
    Acc,
    TileShape, ClusterShape,
    cutlass::gemm::collective::StageCountAutoCarveout<static_cast<int>(sizeof(typename CollectiveEpilogue::SharedStorage))>,
    cutlass::gemm::collective::KernelScheduleAuto
  >::CollectiveOp;

using GemmKernel = cutlass::gemm::kernel::GemmUniversal<
    cute::Shape<int,int,int,int>,
    CollectiveMainloop,
    CollectiveEpilogue
>;
using Gemm = cutlass::gemm::device::GemmUniversalAdapter<GemmKernel>;

// Force the device kernel symbol into the cubin without needing a host main.
auto* _anchor = &cutlass::device_kernel<GemmKernel>;


// ===== COMPILED SASS (sm_90a) =====

	.target	sm_90a

	.elftype	@"ET_EXEC"


//--------------------- .note.nv.tkinfo           --------------------------
	.section	.note.nv.tkinfo,"",@"SHT_NOTE"
	.sectionflags	@"SHF_NOTE_NV_TKINFO"
	.tkinfo
        /*0018*/ 	.word	0x00000002
        /*0030*/ 	.string	""
        /*0030*/ 	.string	"ptxas"
        /*0030*/ 	.string	"Cuda compilation tools, release 13.0, V13.0.88"
        /*0030*/ 	.string	"Build cuda_13.0.r13.0/compiler.36424714_0"
        /*0030*/ 	.string	"-arch sm_90a -m 64 "



//--------------------- .note.nv.cuinfo           --------------------------
	.section	.note.nv.cuinfo,"",@"SHT_NOTE"
	.sectionflags	@"SHF_NOTE_NV_CUINFO"
        /*0018*/ 	.short	0x0002
        /*001a*/ 	.short	0x005a
        /*001c*/ 	.short	0x0082
	.zero		2


//--------------------- .nv.info                  --------------------------
	.section	.nv.info,"",@"SHT_CUDA_INFO"
	.align	4


	//----- nvinfo : EIATTR_REGCOUNT
	.align		4
        /*0000*/ 	.byte	0x04, 0x2f
        /*0002*/ 	.short	(.L_12 - .L_11)
	.align		4
.L_11:
        /*0004*/ 	.word	index@(_ZN7cutlass13device_kernelINS_4gemm6kernel13GemmUniversalIN4cute5tupleIJiiiiEEENS1_10collective13CollectiveMmaINS1_37MainloopSm90TmaGmmaWarpSpecializedFP8ILi9ENS5_IJNS4_1CILi2EEENSA_ILi1EEESC_EEENS1_35KernelTmaWarpSpecializedCooperativeEEENS5_IJNSA_ILi128EEENSA_ILi64EEESG_EEENS_12float_e4m3_tENS5_IJlSC_lEEESJ_SK_NS4_8TiledMMAINS4_8MMA_AtomIJNS4_4SM904GMMA30MMA_64x64x32_F32E4M3E4M3_SS_TNILNSO_7ScaleInE1ELSQ_1EEEEEENS4_6LayoutISD_NS5_IJSC_NSA_ILi0EEESU_EEEEENS5_IJNS4_10UnderscoreESX_SX_EEEEENS4_13SM90_TMA_LOADENS4_14ComposedLayoutINS4_7SwizzleILi3ELi4ELi3EEENS4_18smem_ptr_flag_bitsILi8EEENST_INS5_IJNSA_ILi8EEESG_EEENS5_IJSG_SC_EEEEEEEvNS4_8identityENS4_23SM90_TMA_LOAD_MULTICASTES1A_vS1B_EENS_8epilogue10collective6detail29Sm90TmaWarpSpecializedAdapterINS1F_15DefaultEpilogueISJ_SK_SK_NS1E_6thread17LinearCombinationISJ_Li1EffLNS1J_9ScaleType4KindE0ELNS_15FloatRoundStyleE2ESJ_EENS1_15EpilogueDefaultEEEEEvvEEEEvNT_6ParamsE)
        /*0008*/ 	.word	0x000000a8


	//----- nvinfo : EIATTR_FRAME_SIZE
	.align		4
.L_12:
        /*000c*/ 	.byte	0x04, 0x11
        /*000e*/ 	.short	(.L_14 - .L_13)
	.align		4
.L_13:
        /*0010*/ 	.word	index@(_ZN7cutlass13device_kernelINS_4gemm6kernel13GemmUniversalIN4cute5tupleIJiiiiEEENS1_10collective13CollectiveMmaINS1_37MainloopSm90TmaGmmaWarpSpecializedFP8ILi9ENS5_IJNS4_1CILi2EEENSA_ILi1EEESC_EEENS1_35KernelTmaWarpSpecializedCooperativeEEENS5_IJNSA_ILi128EEENSA_ILi64EEESG_EEENS_12float_e4m3_tENS5_IJlSC_lEEESJ_SK_NS4_8TiledMMAINS4_8MMA_AtomIJNS4_4SM904GMMA30MMA_64x64x32_F32E4M3E4M3_SS_TNILNSO_7ScaleInE1ELSQ_1EEEEEENS4_6LayoutISD_NS5_IJSC_NSA_ILi0EEESU_EEEEENS5_IJNS4_10UnderscoreESX_SX_EEEEENS4_13SM90_TMA_LOADENS4_14ComposedLayoutINS4_7SwizzleILi3ELi4ELi3EEENS4_18smem_ptr_flag_bitsILi8EEENST_INS5_IJNSA_ILi8EEESG_EEENS5_IJSG_SC_EEEEEEEvNS4_8identityENS4_23SM90_TMA_LOAD_MULTICASTES1A_vS1B_EENS_8epilogue10collective6detail29Sm90TmaWarpSpecializedAdapterINS1F_15DefaultEpilogueISJ_SK_SK_NS1E_6thread17LinearCombinationISJ_Li1EffLNS1J_9ScaleType4KindE0ELNS_15FloatRoundStyleE2ESJ_EENS1_15EpilogueDefaultEEEEEvvEEEEvNT_6ParamsE)
        /*0014*/ 	.word	0x00000000


	//----- nvinfo : EIATTR_MIN_STACK_SIZE
	.align		4
.L_14:
        /*0018*/ 	.byte	0x04, 0x12
        /*001a*/ 	.short	(.L_16 - .L_15)
	.align		4
.L_15:
        /*001c*/ 	.word	index@(_ZN7cutlass13device_kernelINS_4gemm6kernel13GemmUniversalIN4cute5tupleIJiiiiEEENS1_10collective13CollectiveMmaINS1_37MainloopSm90TmaGmmaWarpSpecializedFP8ILi9ENS5_IJNS4_1CILi2EEENSA_ILi1EEESC_EEENS1_35KernelTmaWarpSpecializedCooperativeEEENS5_IJNSA_ILi128EEENSA_ILi64EEESG_EEENS_12float_e4m3_tENS5_IJlSC_lEEESJ_SK_NS4_8TiledMMAINS4_8MMA_AtomIJNS4_4SM904GMMA30MMA_64x64x32_F32E4M3E4M3_SS_TNILNSO_7ScaleInE1ELSQ_1EEEEEENS4_6LayoutISD_NS5_IJSC_NSA_ILi0EEESU_EEEEENS5_IJNS4_10UnderscoreESX_SX_EEEEENS4_13SM90_TMA_LOADENS4_14ComposedLayoutINS4_7SwizzleILi3ELi4ELi3EEENS4_18smem_ptr_flag_bitsILi8EEENST_INS5_IJNSA_ILi8EEESG_EEENS5_IJSG_SC_EEEEEEEvNS4_8identityENS4_23SM90_TMA_LOAD_MULTICASTES1A_vS1B_EENS_8epilogue10collective6detail29Sm90TmaWarpSpecializedAdapterINS1F_15DefaultEpilogueISJ_SK_SK_NS1E_6thread17LinearCombinationISJ_Li1EffLNS1J_9ScaleType4KindE0ELNS_15FloatRoundStyleE2ESJ_EENS1_15EpilogueDefaultEEEEEvvEEEEvNT_6ParamsE)
        /*0020*/ 	.word	0x00000000
.L_16:


//--------------------- .nv.compat                --------------------------
	.section	.nv.compat,"",@"SHT_CUDA_COMPAT_INFO"
	.align	4
        /*0000*/ 	.byte	0x02, 0x09, 0x01, 0x00, 0x02, 0x02, 0x04, 0x00, 0x02, 0x05, 0x05, 0x00, 0x03, 0x07, 0x01, 0x01
        /*0010*/ 	.byte	0x02, 0x03, 0x01, 0x00, 0x02, 0x06, 0x01, 0x00, 0x04, 0x0b, 0x08, 0x00, 0x00, 0x00, 0x00, 0x00
        /*0020*/ 	.byte	0x00, 0x00, 0x00, 0x00


//--------------------- .nv.info._ZN7cutlass13device_kernelINS_4gemm6kernel13GemmUniversalIN4cute5tupleIJiiiiEEENS1_10collective13CollectiveMmaINS1_37MainloopSm90TmaGmmaWarpSpecializedFP8ILi9ENS5_IJNS4_1CILi2EEENSA_ILi1EEESC_EEENS1_35KernelTmaWarpSpecializedCooperativeEEENS5_IJNSA_ILi128EEENSA_ILi64EEESG_EEENS_12float_e4m3_tENS5_IJlSC_lEEESJ_SK_NS4_8TiledMMAINS4_8MMA_AtomIJNS4_4SM904GMMA30MMA_64x64x32_F32E4M3E4M3_SS_TNILNSO_7ScaleInE1ELSQ_1EEEEEENS4_6LayoutISD_NS5_IJSC_NSA_ILi0EEESU_EEEEENS5_IJNS4_10UnderscoreESX_SX_EEEEENS4_13SM90_TMA_LOADENS4_14ComposedLayoutINS4_7SwizzleILi3ELi4ELi3EEENS4_18smem_ptr_flag_bitsILi8EEENST_INS5_IJNSA_ILi8EEESG_EEENS5_IJSG_SC_EEEEEEEvNS4_8identityENS4_23SM90_TMA_LOAD_MULTICASTES1A_vS1B_EENS_8epilogue10collective6detail29Sm90TmaWarpSpecializedAdapterINS1F_15DefaultEpilogueISJ_SK_SK_NS1E_6thread17LinearCombinationISJ_Li1EffLNS1J_9ScaleType4KindE0ELNS_15FloatRoundStyleE2ESJ_EENS1_15EpilogueDefaultEEEEEvvEEEEvNT_6ParamsE --------------------------
	.section	.nv.info._ZN7cutlass13device_kernelINS_4gemm6kernel13GemmUniversalIN4cute5tupleIJiiiiEEENS1_10collective13CollectiveMmaINS1_37MainloopSm90TmaGmmaWarpSpecializedFP8ILi9ENS5_IJNS4_1CILi2EEENSA_ILi1EEESC_EEENS1_35KernelTmaWarpSpecializedCooperativeEEENS5_IJNSA_ILi128EEENSA_ILi64EEESG_EEENS_12float_e4m3_tENS5_IJlSC_lEEESJ_SK_NS4_8TiledMMAINS4_8MMA_AtomIJNS4_4SM904GMMA30MMA_64x64x32_F32E4M3E4M3_SS_TNILNSO_7ScaleInE1ELSQ_1EEEEEENS4_6LayoutISD_NS5_IJSC_NSA_ILi0EEESU_EEEEENS5_IJNS4_10UnderscoreESX_SX_EEEEENS4_13SM90_TMA_LOADENS4_14ComposedLayoutINS4_7SwizzleILi3ELi4ELi3EEENS4_18smem_ptr_flag_bitsILi8EEENST_INS5_IJNSA_ILi8EEESG_EEENS5_IJSG_SC_EEEEEEEvNS4_8identityENS4_23SM90_TMA_LOAD_MULTICASTES1A_vS1B_EENS_8epilogue10collective6detail29Sm90TmaWarpSpecializedAdapterINS1F_15DefaultEpilogueISJ_SK_SK_NS1E_6thread17LinearCombinationISJ_Li1EffLNS1J_9ScaleType4KindE0ELNS_15FloatRoundStyleE2ESJ_EENS1_15EpilogueDefaultEEEEEvvEEEEvNT_6ParamsE,"",@"SHT_CUDA_INFO"
	.sectionflags	@""
	.align	4


	//----- nvinfo : EIATTR_CUDA_API_VERSION
	.align		4
        /*0000*/ 	.byte	0x04, 0x37
        /*0002*/ 	.short	(.L_18 - .L_17)
.L_17:
        /*0004*/ 	.word	0x00000082


	//----- nvinfo : EIATTR_KPARAM_INFO
	.align		4
.L_18:
        /*0008*/ 	.byte	0x04, 0x17
        /*000a*/ 	.short	(.L_20 - .L_19)
.L_19:
        /*000c*/ 	.word	0x00000000
        /*0010*/ 	.short	0x0000
        /*0012*/ 	.short	0x0070
        /*0014*/ 	.byte	0x00, 0xf0, 0x01, 0x10


	//----- nvinfo : EIATTR_SPARSE_MMA_MASK
	.align		4
.L_20:
        /*0018*/ 	.byte	0x03, 0x50
        /*001a*/ 	.short	0x0000


	//----- nvinfo : EIATTR_MAXREG_COUNT
	.align		4
        /*001c*/ 	.byte	0x03, 0x1b
        /*001e*/ 	.short	0x00a8


	//----- nvinfo : EIATTR_NUM_BARRIERS
	.align		4
        /*0020*/ 	.byte	0x02, 0x4c
        /*0022*/ 	.byte	0x01
	.zero		1


	//----- nvinfo : EIATTR_MERCURY_ISA_VERSION
	.align		4
        /*0024*/ 	.byte	0x03, 0x5f
        /*0026*/ 	.short	0x0101


	//----- nvinfo : EIATTR_INT_WARP_WIDE_INSTR_OFFSETS
	.align		4
        /*0028*/ 	.byte	0x04, 0x31
        /*002a*/ 	.short	(.L_22 - .L_21)


	//   ....[0]....
.L_21:
        /*002c*/ 	.word	0x00000540


	//   ....[1]....
        /*0030*/ 	.word	0x00000670


	//   ....[2]....
        /*0034*/ 	.word	0x00000750


	//----- nvinfo : EIATTR_COOP_GROUP_MASK_REGIDS
	.align		4
.L_22:
        /*0038*/ 	.byte	0x04, 0x29
        /*003a*/ 	.short	(.L_24 - .L_23)


	//   ....[0]....
.L_23:
        /*003c*/ 	.word	0xffffffff


	//   ....[1]....
        /*0040*/ 	.word	0xffffffff


	//   ....[2]....
        /*0044*/ 	.word	0xffffffff


	//   ....[3]....
        /*0048*/ 	.word	0xffffffff


	//   ....[4]....
        /*004c*/ 	.word	0xffffffff


	//   ....[5]....
        /*0050*/ 	.word	0xffffffff


	//----- nvinfo : EIATTR_COOP_GROUP_INSTR_OFFSETS
	.align		4
.L_24:
        /*0054*/ 	.byte	0x04, 0x28
        /*0056*/ 	.short	(.L_26 - .L_25)


	//   ....[0]....
.L_25:
        /*0058*/ 	.word	0x00000060


	//   ....[1]....
        /*005c*/ 	.word	0x00000070


	//   ....[2]....
        /*0060*/ 	.word	0x00000130


	//   ....[3]....
        /*0064*/ 	.word	0x000003a0


	//   ....[4]....
        /*0068*/ 	.word	0x000008c0


	//   ....[5]....
        /*006c*/ 	.word	0x00001330


	//----- nvinfo : EIATTR_REG_RECONFIG
	.align		4
.L_26:
        /*0070*/ 	.byte	0x01, 0x54
	.zero		2


	//----- nvinfo : EIATTR_MBARRIER_INSTR_OFFSETS
	.align		4
        /*0074*/ 	.byte	0x04, 0x39
        /*0076*/ 	.short	(.L_28 - .L_27)


	//   ....[0]....
.L_27:
        /*0078*/ 	.word	0x00000250
        /*007c*/ 	.word	0x000000ff
        /*0080*/ 	.word	0x00000000
        /*0084*/ 	.short	0x0100
        /*0086*/ 	.byte	0x08
	.zero		1


	//   ....[1]....
        /*0088*/ 	.word	0x00000260
        /*008c*/ 	.word	0x000000ff
        /*0090*/ 	.word	0x00000048
        /*0094*/ 	.short	0x0100
        /*0096*/ 	.byte	0x08
	.zero		1


	//   ....[2]....
        /*0098*/ 	.word	0x00000270
        /*009c*/ 	.word	0x000000ff
        /*00a0*/ 	.word	0x00000008
        /*00a4*/ 	.short	0x0100
        /*00a6*/ 	.byte	0x08
	.zero		1


	//   ....[3]....
        /*00a8*/ 	.word	0x00000280
        /*00ac*/ 	.word	0x000000ff
        /*00b0*/ 	.word	0x00000050
        /*00b4*/ 	.short	0x0100
        /*00b6*/ 	.byte	0x08
	.zero		1


	//   ....[4]....
        /*00b8*/ 	.word	0x00000290
        /*00bc*/ 	.word	0x000000ff
        /*00c0*/ 	.word	0x00000010
        /*00c4*/ 	.short	0x0100
        /*00c6*/ 	.byte	0x08
	.zero		1


	//   ....[5]....
        /*00c8*/ 	.word	0x000002a0
        /*00cc*/ 	.word	0x000000ff
        /*00d0*/ 	.word	0x00000058
        /*00d4*/ 	.short	0x0100
        /*00d6*/ 	.byte	0x08
	.zero		1


	//   ....[6]....
        /*00d8*/ 	.word	0x000002b0
        /*00dc*/ 	.word	0x000000ff
        /*00e0*/ 	.word	0x00000018
        /*00e4*/ 	.short	0x0100
        /*00e6*/ 	.byte	0x08
	.zero		1


	//   ....[7]....
        /*00e8*/ 	.word	0x000002c0
        /*00ec*/ 	.word	0x000000ff
        /*00f0*/ 	.word	0x00000060
        /*00f4*/ 	.short	0x0100
        /*00f6*/ 	.byte	0x08
	.zero		1


	//   ....[8]....
        /*00f8*/ 	.word	0x000002d0
        /*00fc*/ 	.word	0x000000ff
        /*0100*/ 	.word	0x00000020
        /*0104*/ 	.short	0x0100
        /*0106*/ 	.byte	0x08
	.zero		1


	//   ....[9]....
        /*0108*/ 	.word	0x000002e0
        /*010c*/ 	.word	0x000000ff
        /*0110*/ 	.word	0x00000068
        /*0114*/ 	.short	0x0100
        /*0116*/ 	.byte	0x08
	.zero		1


	//   ....[10]....
        /*0118*/ 	.word	0x000002f0
        /*011c*/ 	.word	0x000000ff
        /*0120*/ 	.word	0x00000028
        /*0124*/ 	.short	0x0100
        /*0126*/ 	.byte	0x08
	.zero		1


	//   ....[11]....
        /*0128*/ 	.word	0x00000300
        /*012c*/ 	.word	0x000000ff
        /*0130*/ 	.word	0x00000070
        /*0134*/ 	.short	0x0100
        /*0136*/ 	.byte	0x08
	.zero		1


	//   ....[12]....
        /*0138*/ 	.word	0x00000310
        /*013c*/ 	.word	0x000000ff
        /*0140*/ 	.word	0x00000030
        /*0144*/ 	.short	0x0100
        /*0146*/ 	.byte	0x08
	.zero		1


	//   ....[13]....
        /*0148*/ 	.word	0x00000320
        /*014c*/ 	.word	0x000000ff
        /*0150*/ 	.word	0x00000078
        /*0154*/ 	.short	0x0100
        /*0156*/ 	.byte	0x08
	.zero		1


	//   ....[14]....
        /*0158*/ 	.word	0x00000330
        /*015c*/ 	.word	0x000000ff
        /*0160*/ 	.word	0x00000038
        /*0164*/ 	.short	0x0100
        /*0166*/ 	.byte	0x08
	.zero		1


	//   ....[15]....
        /*0168*/ 	.word	0x00000340
        /*016c*/ 	.word	0x000000ff
        /*0170*/ 	.word	0x00000080
        /*0174*/ 	.short	0x0100
        /*0176*/ 	.byte	0x08
	.zero		1


	//   ....[16]....
        /*0178*/ 	.word	0x00000350
        /*017c*/ 	.word	0x000000ff
        /*0180*/ 	.word	0x00000040
        /*0184*/ 	.short	0x0100
        /*0186*/ 	.byte	0x08
	.zero		1


	//   ....[17]....
        /*0188*/ 	.word	0x00000360
        /*018c*/ 	.word	0x000000ff
        /*0190*/ 	.word	0x00000088
        /*0194*/ 	.short	0x0100
        /*0196*/ 	.byte	0x08
	.zero		1


	//   ....[18]....
        /*0198*/ 	.word	0x000007d0
        /*019c*/ 	.word	0x000000ff
        /*01a0*/ 	.word	0x000000a0
        /*01a4*/ 	.short	0x0100
        /*01a6*/ 	.byte	0x06
	.zero		1


	//   ....[19]....
        /*01a8*/ 	.word	0x00000860
        /*01ac*/ 	.word	0x000000ff
        /*01b0*/ 	.word	0x000000a8
        /*01b4*/ 	.short	0x0100
        /*01b6*/ 	.byte	0x06
	.zero		1


	//   ....[20]....
        /*01b8*/ 	.word	0x00001670
        /*01bc*/ 	.word	0x000000ff
        /*01c0*/ 	.word	0x00000000
        /*01c4*/ 	.short	0x010a
        /*01c6*/ 	.byte	0x06
	.zero		1


	//   ....[21]....
        /*01c8*/ 	.word	0x000016b0
        /*01cc*/ 	.word	0x000000ff
        /*01d0*/ 	.word	0x00000000
        /*01d4*/ 	.short	0x010a
        /*01d6*/ 	.byte	0x06
	.zero		1


	//   ....[22]....
        /*01d8*/ 	.word	0x00001db0
        /*01dc*/ 	.word	0x000000ff
        /*01e0*/ 	.word	0x00000000
        /*01e4*/ 	.short	0x010a
        /*01e6*/ 	.byte	0x0c
	.zero		1


	//   ....[23]....
        /*01e8*/ 	.word	0x00001df0
        /*01ec*/ 	.word	0x000000ff
        /*01f0*/ 	.word	0x00000000
        /*01f4*/ 	.short	0x010a
        /*01f6*/ 	.byte	0x0c
	.zero		1


	//   ....[24]....
        /*01f8*/ 	.word	0x000022e0
        /*01fc*/ 	.word	0x0000000a
        /*0200*/ 	.word	0x00000000
        /*0204*/ 	.short	0x0101
        /*0206*/ 	.byte	0x3f
	.zero		1


	//   ....[25]....
        /*0208*/ 	.word	0x00002780
        /*020c*/ 	.word	0x00000008
        /*0210*/ 	.word	0x00000000
        /*0214*/ 	.short	0x0101
        /*0216*/ 	.byte	0x3f
	.zero		1


	//   ....[26]....
        /*0218*/ 	.word	0x00006040
        /*021c*/ 	.word	0x00000015
        /*0220*/ 	.word	0x00000048
        /*0224*/ 	.short	0x010a
        /*0226*/ 	.byte	0x3f
	.zero		1


	//   ....[27]....
        /*0228*/ 	.word	0x000063c0
        /*022c*/ 	.word	0x00000008
        /*0230*/ 	.word	0x000000a8
        /*0234*/ 	.short	0x0101
        /*0236*/ 	.byte	0x3f
	.zero		1


	//   ....[28]....
        /*0238*/ 	.word	0x00006af0
        /*023c*/ 	.word	0x00000007
        /*0240*/ 	.word	0x00000000
        /*0244*/ 	.short	0x010a
        /*0246*/ 	.byte	0x3f
	.zero		1


	//   ....[29]....
        /*0248*/ 	.word	0x00006b70
        /*024c*/ 	.word	0x00000008
        /*0250*/ 	.word	0x00000000
        /*0254*/ 	.short	0x010a
        /*0256*/ 	.byte	0x3f
	.zero		1


	//   ....[30]....
        /*0258*/ 	.word	0x00006c00
        /*025c*/ 	.word	0x00000009
        /*0260*/ 	.word	0x00000000
        /*0264*/ 	.short	0x010a
        /*0266*/ 	.byte	0x3f
	.zero		1


	//   ....[31]....
        /*0268*/ 	.word	0x00006c90
        /*026c*/ 	.word	0x00000008
        /*0270*/ 	.word	0x00000000
        /*0274*/ 	.short	0x010a
        /*0276*/ 	.byte	0x3f
	.zero		1


	//   ....[32]....
        /*0278*/ 	.word	0x00006d20
        /*027c*/ 	.word	0x00000009
        /*0280*/ 	.word	0x00000000
        /*0284*/ 	.short	0x010a
        /*0286*/ 	.byte	0x3f
	.zero		1


	//   ....[33]....
        /*0288*/ 	.word	0x00006db0
        /*028c*/ 	.word	0x00000008
        /*0290*/ 	.word	0x00000000
        /*0294*/ 	.short	0x010a
        /*0296*/ 	.byte	0x3f
	.zero		1


	//   ....[34]....
        /*0298*/ 	.word	0x00006e40
        /*029c*/ 	.word	0x00000009
        /*02a0*/ 	.word	0x00000000
        /*02a4*/ 	.short	0x010a
        /*02a6*/ 	.byte	0x3f
	.zero		1


	//   ....[35]....
        /*02a8*/ 	.word	0x00006ed0
        /*02ac*/ 	.word	0x00000006
        /*02b0*/ 	.word	0x00000000
        /*02b4*/ 	.short	0x010a
        /*02b6*/ 	.byte	0x3f
	.zero		1


	//   ....[36]....
        /*02b8*/ 	.word	0x00006f60
        /*02bc*/ 	.word	0x00000003
        /*02c0*/ 	.word	0x00000000
        /*02c4*/ 	.short	0x010a
        /*02c6*/ 	.byte	0x3f
	.zero		1


	//   ....[37]....
        /*02c8*/ 	.word	0x00006fd0
        /*02cc*/ 	.word	0x00000009
        /*02d0*/ 	.word	0x00000000
        /*02d4*/ 	.short	0x010a
        /*02d6*/ 	.byte	0x3f
	.zero		1


	//   ....[38]....
        /*02d8*/ 	.word	0x00007030
        /*02dc*/ 	.word	0x0000000b
        /*02e0*/ 	.word	0x00000000
        /*02e4*/ 	.short	0x010a
        /*02e6*/ 	.byte	0x3f
	.zero		1


	//   ....[39]....
        /*02e8*/ 	.word	0x00007100
        /*02ec*/ 	.word	0x00000015
        /*02f0*/ 	.word	0x00000048
        /*02f4*/ 	.short	0x010a
        /*02f6*/ 	.byte	0x3f
	.zero		1


	//   ....[40]....
        /*02f8*/ 	.word	0x000071d0
        /*02fc*/ 	.word	0x00000007
        /*0300*/ 	.word	0x00000000
        /*0304*/ 	.short	0x010a
        /*0306*/ 	.byte	0x3f
	.zero		1


	//   ....[41]....
        /*0308*/ 	.word	0x00007220
        /*030c*/ 	.word	0x00000008
        /*0310*/ 	.word	0x00000000
        /*0314*/ 	.short	0x010a
        /*0316*/ 	.byte	0x3f
	.zero		1


	//   ....[42]....
        /*0318*/ 	.word	0x00007270
        /*031c*/ 	.word	0x00000009
        /*0320*/ 	.word	0x00000000
        /*0324*/ 	.short	0x010a
        /*0326*/ 	.byte	0x3f
	.zero		1


	//   ....[43]....
        /*0328*/ 	.word	0x000072c0
        /*032c*/ 	.word	0x00000008
        /*0330*/ 	.word	0x00000000
        /*0334*/ 	.short	0x010a
        /*0336*/ 	.byte	0x3f
	.zero		1


	//   ....[44]....
        /*0338*/ 	.word	0x00007310
        /*033c*/ 	.word	0x00000009
        /*0340*/ 	.word	0x00000000
        /*0344*/ 	.short	0x010a
        /*0346*/ 	.byte	0x3f
	.zero		1


	//   ....[45]....
        /*0348*/ 	.word	0x00007360
        /*034c*/ 	.word	0x00000008
        /*0350*/ 	.word	0x00000000
        /*0354*/ 	.short	0x010a
        /*0356*/ 	.byte	0x3f
	.zero		1


	//   ....[46]....
        /*0358*/ 	.word	0x000073b0
        /*035c*/ 	.word	0x00000009
        /*0360*/ 	.word	0x00000000
        /*0364*/ 	.short	0x010a
        /*0366*/ 	.byte	0x3f
	.zero		1


	//   ....[47]....
        /*0368*/ 	.word	0x00007400
        /*036c*/ 	.word	0x00000006
        /*0370*/ 	.word	0x00000000
        /*0374*/ 	.short	0x010a
        /*0376*/ 	.byte	0x3f
	.zero		1


	//----- nvinfo : EIATTR_NUM_MBARRIERS
	.align		4
.L_28:
        /*0378*/ 	.byte	0x03, 0x38
        /*037a*/ 	.short	0x0014


	//----- nvinfo : EIATTR_EXIT_INSTR_OFFSETS
	.align		4
        /*037c*/ 	.byte	0x04, 0x1c
        /*037e*/ 	.short	(.L_30 - .L_29)


	//   ....[0]....
.L_29:
        /*0380*/ 	.word	0x00000a20


	//   ....[1]....
        /*0384*/ 	.word	0x00001200


	//   ....[2]....
        /*0388*/ 	.word	0x00005750


	//   ....[3]....
        /*038c*/ 	.word	0x00005cb0


	//   ....[4]....
        /*0390*/ 	.word	0x00006fb0


	//----- nvinfo : EIATTR_MAX_THREADS
	.align		4
.L_30:
        /*0394*/ 	.byte	0x04, 0x05
        /*0396*/ 	.short	(.L_32 - .L_31)
.L_31:
        /*0398*/ 	.word	0x00000180
        /*039c*/ 	.word	0x00000001
        /*03a0*/ 	.word	0x00000001


	//----- nvinfo : EIATTR_CRS_STACK_SIZE
	.align		4
.L_32:
        /*03a4*/ 	.byte	0x04, 0x1e
        /*03a6*/ 	.short	(.L_34 - .L_33)
.L_33:
        /*03a8*/ 	.word	0x00000000


	//----- nvinfo : EIATTR_CBANK_PARAM_SIZE
	.align		4
.L_34:
        /*03ac*/ 	.byte	0x03, 0x19
        /*03ae*/ 	.short	0x0470


	//----- nvinfo : EIATTR_PARAM_CBANK
	.align		4
        /*03b0*/ 	.byte	0x04, 0x0a
        /*03b2*/ 	.short	(.L_36 - .L_35)
	.align		4
.L_35:
        /*03b4*/ 	.word	index@(.nv.constant0._ZN7cutlass13device_kernelINS_4gemm6kernel13GemmUniversalIN4cute5tupleIJiiiiEEENS1_10collective13CollectiveMmaINS1_37MainloopSm90TmaGmmaWarpSpecializedFP8ILi9ENS5_IJNS4_1CILi2EEENSA_ILi1EEESC_EEENS1_35KernelTmaWarpSpecializedCooperativeEEENS5_IJNSA_ILi128EEENSA_ILi64EEESG_EEENS_12float_e4m3_tENS5_IJlSC_lEEESJ_SK_NS4_8TiledMMAINS4_8MMA_AtomIJNS4_4SM904GMMA30MMA_64x64x32_F32E4M3E4M3_SS_TNILNSO_7ScaleInE1ELSQ_1EEEEEENS4_6LayoutISD_NS5_IJSC_NSA_ILi0EEESU_EEEEENS5_IJNS4_10UnderscoreESX_SX_EEEEENS4_13SM90_TMA_LOADENS4_14ComposedLayoutINS4_7SwizzleILi3ELi4ELi3EEENS4_18smem_ptr_flag_bitsILi8EEENST_INS5_IJNSA_ILi8EEESG_EEENS5_IJSG_SC_EEEEEEEvNS4_8identityENS4_23SM90_TMA_LOAD_MULTICASTES1A_vS1B_EENS_8epilogue10collective6detail29Sm90TmaWarpSpecializedAdapterINS1F_15DefaultEpilogueISJ_SK_SK_NS1E_6thread17LinearCombinationISJ_Li1EffLNS1J_9ScaleType4KindE0ELNS_15FloatRoundStyleE2ESJ_EENS1_15EpilogueDefaultEEEEEvvEEEEvNT_6ParamsE)
        /*03b8*/ 	.short	0x0210
        /*03ba*/ 	.short	0x0470


	//----- nvinfo : EIATTR_SW_WAR
	.align		4
.L_36:
        /*03bc*/ 	.byte	0x04, 0x36
        /*03be*/ 	.short	(.L_38 - .L_37)
.L_37:
        /*03c0*/ 	.word	0x00000008
.L_38:


//--------------------- .nv.callgraph             --------------------------
	.section	.nv.callgraph,"",@"SHT_CUDA_CALLGRAPH"
	.align	4
	.sectionentsize	8
	.align		4
        /*0000*/ 	.word	0x00000000
	.align		4
        /*0004*/ 	.word	0xffffffff
	.align		4
        /*0008*/ 	.word	0x00000000
	.align		4
        /*000c*/ 	.word	0xfffffffe
	.align		4
        /*0010*/ 	.word	0x00000000
	.align		4
        /*0014*/ 	.word	0xfffffffd
	.align		4
        /*0018*/ 	.word	0x00000000
	.align		4
        /*001c*/ 	.word	0xfffffffc


//--------------------- .nv.constant4             --------------------------
	.section	.nv.constant4,"a",@progbits
	.align	8
	.align		8
.nv.constant4:
        /*0000*/ 	.dword	_ZN39_INTERNAL_445f9550_4_k_cu_fb1f9d1f_51044cuda3std3__45__cpo5beginE
	.align		8
        /*0008*/ 	.dword	_ZN39_INTERNAL_445f9550_4_k_cu_fb1f9d1f_51044cuda3std3__45__cpo3endE
	.align		8
        /*0010*/ 	.dword	_ZN39_INTERNAL_445f9550_4_k_cu_fb1f9d1f_51044cuda3std3__45__cpo6cbeginE
	.align		8
        /*0018*/ 	.dword	_ZN39_INTERNAL_445f9550_4_k_cu_fb1f9d1f_51044cuda3std3__45__cpo4cendE
	.align		8
        /*0020*/ 	.dword	_ZN39_INTERNAL_445f9550_4_k_cu_fb1f9d1f_51044cuda3std3__441_GLOBAL__N__445f9550_4_k_cu_fb1f9d1f_51046ignoreE
	.align		8
        /*0028*/ 	.dword	_ZN39_INTERNAL_445f9550_4_k_cu_fb1f9d1f_51044cuda3std3__419piecewise_constructE
	.align		8
        /*0030*/ 	.dword	_ZN39_INTERNAL_445f9550_4_k_cu_fb1f9d1f_51044cuda3std3__48in_placeE
	.align		8
        /*0038*/ 	.dword	_ZN39_INTERNAL_445f9550_4_k_cu_fb1f9d1f_51044cuda3std6ranges3__45__cpo4swapE
	.align		8
        /*0040*/ 	.dword	_ZN39_INTERNAL_445f9550_4_k_cu_fb1f9d1f_51044cuda3std6ranges3__45__cpo9iter_moveE
	.align		8
        /*0048*/ 	.dword	_ZN39_INTERNAL_445f9550_4_k_cu_fb1f9d1f_51044cute7productE
	.align		8
        /*0050*/ 	.dword	_ZN39_INTERNAL_445f9550_4_k_cu_fb1f9d1f_51044cute1_E


//--------------------- .text._ZN7cutlass13device_kernelINS_4gemm6kernel13GemmUniversalIN4cute5tupleIJiiiiEEENS1_10collective13CollectiveMmaINS1_37MainloopSm90TmaGmmaWarpSpecializedFP8ILi9ENS5_IJNS4_1CILi2EEENSA_ILi1EEESC_EEENS1_35KernelTmaWarpSpecializedCooperativeEEENS5_IJNSA_ILi128EEENSA_ILi64EEESG_EEENS_12float_e4m3_tENS5_IJlSC_lEEESJ_SK_NS4_8TiledMMAINS4_8MMA_AtomIJNS4_4SM904GMMA30MMA_64x64x32_F32E4M3E4M3_SS_TNILNSO_7ScaleInE1ELSQ_1EEEEEENS4_6LayoutISD_NS5_IJSC_NSA_ILi0EEESU_EEEEENS5_IJNS4_10UnderscoreESX_SX_EEEEENS4_13SM90_TMA_LOADENS4_14ComposedLayoutINS4_7SwizzleILi3ELi4ELi3EEENS4_18smem_ptr_flag_bitsILi8EEENST_INS5_IJNSA_ILi8EEESG_EEENS5_IJSG_SC_EEEEEEEvNS4_8identityENS4_23SM90_TMA_LOAD_MULTICASTES1A_vS1B_EENS_8epilogue10collective6detail29Sm90TmaWarpSpecializedAdapterINS1F_15DefaultEpilogueISJ_SK_SK_NS1E_6thread17LinearCombinationISJ_Li1EffLNS1J_9ScaleType4KindE0ELNS_15FloatRoundStyleE2ESJ_EENS1_15EpilogueDefaultEEEEEvvEEEEvNT_6ParamsE --------------------------
	.section	.text._ZN7cutlass13device_kernelINS_4gemm6kernel13GemmUniversalIN4cute5tupleIJiiiiEEENS1_10collective13CollectiveMmaINS1_37MainloopSm90TmaGmmaWarpSpecializedFP8ILi9ENS5_IJNS4_1CILi2EEENSA_ILi1EEESC_EEENS1_35KernelTmaWarpSpecializedCooperativeEEENS5_IJNSA_ILi128EEENSA_ILi64EEESG_EEENS_12float_e4m3_tENS5_IJlSC_lEEESJ_SK_NS4_8TiledMMAINS4_8MMA_AtomIJNS4_4SM904GMMA30MMA_64x64x32_F32E4M3E4M3_SS_TNILNSO_7ScaleInE1ELSQ_1EEEEEENS4_6LayoutISD_NS5_IJSC_NSA_ILi0EEESU_EEEEENS5_IJNS4_10UnderscoreESX_SX_EEEEENS4_13SM90_TMA_LOADENS4_14ComposedLayoutINS4_7SwizzleILi3ELi4ELi3EEENS4_18smem_ptr_flag_bitsILi8EEENST_INS5_IJNSA_ILi8EEESG_EEENS5_IJSG_SC_EEEEEEEvNS4_8identityENS4_23SM90_TMA_LOAD_MULTICASTES1A_vS1B_EENS_8epilogue10collective6detail29Sm90TmaWarpSpecializedAdapterINS1F_15DefaultEpilogueISJ_SK_SK_NS1E_6thread17LinearCombinationISJ_Li1EffLNS1J_9ScaleType4KindE0ELNS_15FloatRoundStyleE2ESJ_EENS1_15EpilogueDefaultEEEEEvvEEEEvNT_6ParamsE,"ax",@progbits
	.align	128
.text._ZN7cutlass13device_kernelINS_4gemm6kernel13GemmUniversalIN4cute5tupleIJiiiiEEENS1_10collective13CollectiveMmaINS1_37MainloopSm90TmaGmmaWarpSpecializedFP8ILi9ENS5_IJNS4_1CILi2EEENSA_ILi1EEESC_EEENS1_35KernelTmaWarpSpecializedCooperativeEEENS5_IJNSA_ILi128EEENSA_ILi64EEESG_EEENS_12float_e4m3_tENS5_IJlSC_lEEESJ_SK_NS4_8TiledMMAINS4_8MMA_AtomIJNS4_4SM904GMMA30MMA_64x64x32_F32E4M3E4M3_SS_TNILNSO_7ScaleInE1ELSQ_1EEEEEENS4_6LayoutISD_NS5_IJSC_NSA_ILi0EEESU_EEEEENS5_IJNS4_10UnderscoreESX_SX_EEEEENS4_13SM90_TMA_LOADENS4_14ComposedLayoutINS4_7SwizzleILi3ELi4ELi3EEENS4_18smem_ptr_flag_bitsILi8EEENST_INS5_IJNSA_ILi8EEESG_EEENS5_IJSG_SC_EEEEEEEvNS4_8identityENS4_23SM90_TMA_LOAD_MULTICASTES1A_vS1B_EENS_8epilogue10collective6detail29Sm90TmaWarpSpecializedAdapterINS1F_15DefaultEpilogueISJ_SK_SK_NS1E_6thread17LinearCombinationISJ_Li1EffLNS1J_9ScaleType4KindE0ELNS_15FloatRoundStyleE2ESJ_EENS1_15EpilogueDefaultEEEEEvvEEEEvNT_6ParamsE:
        .type           _ZN7cutlass13device_kernelINS_4gemm6kernel13GemmUniversalIN4cute5tupleIJiiiiEEENS1_10collective13CollectiveMmaINS1_37MainloopSm90TmaGmmaWarpSpecializedFP8ILi9ENS5_IJNS4_1CILi2EEENSA_ILi1EEESC_EEENS1_35KernelTmaWarpSpecializedCooperativeEEENS5_IJNSA_ILi128EEENSA_ILi64EEESG_EEENS_12float_e4m3_tENS5_IJlSC_lEEESJ_SK_NS4_8TiledMMAINS4_8MMA_AtomIJNS4_4SM904GMMA30MMA_64x64x32_F32E4M3E4M3_SS_TNILNSO_7ScaleInE1ELSQ_1EEEEEENS4_6LayoutISD_NS5_IJSC_NSA_ILi0EEESU_EEEEENS5_IJNS4_10UnderscoreESX_SX_EEEEENS4_13SM90_TMA_LOADENS4_14ComposedLayoutINS4_7SwizzleILi3ELi4ELi3EEENS4_18smem_ptr_flag_bitsILi8EEENST_INS5_IJNSA_ILi8EEESG_EEENS5_IJSG_SC_EEEEEEEvNS4_8identityENS4_23SM90_TMA_LOAD_MULTICASTES1A_vS1B_EENS_8epilogue10collective6detail29Sm90TmaWarpSpecializedAdapterINS1F_15DefaultEpilogueISJ_SK_SK_NS1E_6thread17LinearCombinationISJ_Li1EffLNS1J_9ScaleType4KindE0ELNS_15FloatRoundStyleE2ESJ_EENS1_15EpilogueDefaultEEEEEvvEEEEvNT_6ParamsE,@function
        .size           _ZN7cutlass13device_kernelINS_4gemm6kernel13GemmUniversalIN4cute5tupleIJiiiiEEENS1_10collective13CollectiveMmaINS1_37MainloopSm90TmaGmmaWarpSpecializedFP8ILi9ENS5_IJNS4_1CILi2EEENSA_ILi1EEESC_EEENS1_35KernelTmaWarpSpecializedCooperativeEEENS5_IJNSA_ILi128EEENSA_ILi64EEESG_EEENS_12float_e4m3_tENS5_IJlSC_lEEESJ_SK_NS4_8TiledMMAINS4_8MMA_AtomIJNS4_4SM904GMMA30MMA_64x64x32_F32E4M3E4M3_SS_TNILNSO_7ScaleInE1ELSQ_1EEEEEENS4_6LayoutISD_NS5_IJSC_NSA_ILi0EEESU_EEEEENS5_IJNS4_10UnderscoreESX_SX_EEEEENS4_13SM90_TMA_LOADENS4_14ComposedLayoutINS4_7SwizzleILi3ELi4ELi3EEENS4_18smem_ptr_flag_bitsILi8EEENST_INS5_IJNSA_ILi8EEESG_EEENS5_IJSG_SC_EEEEEEEvNS4_8identityENS4_23SM90_TMA_LOAD_MULTICASTES1A_vS1B_EENS_8epilogue10collective6detail29Sm90TmaWarpSpecializedAdapterINS1F_15DefaultEpilogueISJ_SK_SK_NS1E_6thread17LinearCombinationISJ_Li1EffLNS1J_9ScaleType4KindE0ELNS_15FloatRoundStyleE2ESJ_EENS1_15EpilogueDefaultEEEEEvvEEEEvNT_6ParamsE,(.L_x_153 - _ZN7cutlass13device_kernelINS_4gemm6kernel13GemmUniversalIN4cute5tupleIJiiiiEEENS1_10collective13CollectiveMmaINS1_37MainloopSm90TmaGmmaWarpSpecializedFP8ILi9ENS5_IJNS4_1CILi2EEENSA_ILi1EEESC_EEENS1_35KernelTmaWarpSpecializedCooperativeEEENS5_IJNSA_ILi128EEENSA_ILi64EEESG_EEENS_12float_e4m3_tENS5_IJlSC_lEEESJ_SK_NS4_8TiledMMAINS4_8MMA_AtomIJNS4_4SM904GMMA30MMA_64x64x32_F32E4M3E4M3_SS_TNILNSO_7ScaleInE1ELSQ_1EEEEEENS4_6LayoutISD_NS5_IJSC_NSA_ILi0EEESU_EEEEENS5_IJNS4_10UnderscoreESX_SX_EEEEENS4_13SM90_TMA_LOADENS4_14ComposedLayoutINS4_7SwizzleILi3ELi4ELi3EEENS4_18smem_ptr_flag_bitsILi8EEENST_INS5_IJNSA_ILi8EEESG_EEENS5_IJSG_SC_EEEEEEEvNS4_8identityENS4_23SM90_TMA_LOAD_MULTICASTES1A_vS1B_EENS_8epilogue10collective6detail29Sm90TmaWarpSpecializedAdapterINS1F_15DefaultEpilogueISJ_SK_SK_NS1E_6thread17LinearCombinationISJ_Li1EffLNS1J_9ScaleType4KindE0ELNS_15FloatRoundStyleE2ESJ_EENS1_15EpilogueDefaultEEEEEvvEEEEvNT_6ParamsE)
        .other          _ZN7cutlass13device_kernelINS_4gemm6kernel13GemmUniversalIN4cute5tupleIJiiiiEEENS1_10collective13CollectiveMmaINS1_37MainloopSm90TmaGmmaWarpSpecializedFP8ILi9ENS5_IJNS4_1CILi2EEENSA_ILi1EEESC_EEENS1_35KernelTmaWarpSpecializedCooperativeEEENS5_IJNSA_ILi128EEENSA_ILi64EEESG_EEENS_12float_e4m3_tENS5_IJlSC_lEEESJ_SK_NS4_8TiledMMAINS4_8MMA_AtomIJNS4_4SM904GMMA30MMA_64x64x32_F32E4M3E4M3_SS_TNILNSO_7ScaleInE1ELSQ_1EEEEEENS4_6LayoutISD_NS5_IJSC_NSA_ILi0EEESU_EEEEENS5_IJNS4_10UnderscoreESX_SX_EEEEENS4_13SM90_TMA_LOADENS4_14ComposedLayoutINS4_7SwizzleILi3ELi4ELi3EEENS4_18smem_ptr_flag_bitsILi8EEENST_INS5_IJNSA_ILi8EEESG_EEENS5_IJSG_SC_EEEEEEEvNS4_8identityENS4_23SM90_TMA_LOAD_MULTICASTES1A_vS1B_EENS_8epilogue10collective6detail29Sm90TmaWarpSpecializedAdapterINS1F_15DefaultEpilogueISJ_SK_SK_NS1E_6thread17LinearCombinationISJ_Li1EffLNS1J_9ScaleType4KindE0ELNS_15FloatRoundStyleE2ESJ_EENS1_15EpilogueDefaultEEEEEvvEEEEvNT_6ParamsE,@"STO_CUDA_ENTRY STV_DEFAULT"
_ZN7cutlass13device_kernelINS_4gemm6kernel13GemmUniversalIN4cute5tupleIJiiiiEEENS1_10collective13CollectiveMmaINS1_37MainloopSm90TmaGmmaWarpSpecializedFP8ILi9ENS5_IJNS4_1CILi2EEENSA_ILi1EEESC_EEENS1_35KernelTmaWarpSpecializedCooperativeEEENS5_IJNSA_ILi128EEENSA_ILi64EEESG_EEENS_12float_e4m3_tENS5_IJlSC_lEEESJ_SK_NS4_8TiledMMAINS4_8MMA_AtomIJNS4_4SM904GMMA30MMA_64x64x32_F32E4M3E4M3_SS_TNILNSO_7ScaleInE1ELSQ_1EEEEEENS4_6LayoutISD_NS5_IJSC_NSA_ILi0EEESU_EEEEENS5_IJNS4_10UnderscoreESX_SX_EEEEENS4_13SM90_TMA_LOADENS4_14ComposedLayoutINS4_7SwizzleILi3ELi4ELi3EEENS4_18smem_ptr_flag_bitsILi8EEENST_INS5_IJNSA_ILi8EEESG_EEENS5_IJSG_SC_EEEEEEEvNS4_8identityENS4_23SM90_TMA_LOAD_MULTICASTES1A_vS1B_EENS_8epilogue10collective6detail29Sm90TmaWarpSpecializedAdapterINS1F_15DefaultEpilogueISJ_SK_SK_NS1E_6thread17LinearCombinationISJ_Li1EffLNS1J_9ScaleType4KindE0ELNS_15FloatRoundStyleE2ESJ_EENS1_15EpilogueDefaultEEEEEvvEEEEvNT_6ParamsE:
[----:B------:R-:W-:Y:S01]  /*0000*/  LDC R1, c[0x0][0x28] ;  /* 0x00000a00ff017b82 */ /* 0x000fe20000000800 */
[----:B------:R-:W0:Y:S01]  /*0010*/  S2R R0, SR_TID.X ;  /* 0x0000000000007919 */ /* 0x000e220000002100 */
[----:B------:R-:W-:Y:S01]  /*0020*/  ELECT P0, URZ, PT ;  /* 0x00000000003f782f */ /* 0x000fe20003800000 */
[----:B------:R-:W-:Y:S01]  /*0030*/  BSSY B0, `(.L_x_0) ;  /* 0x000000f000007945 */ /* 0x000fe20003800000 */
[--C-:B0-----:R-:W-:Y:S02]  /*0040*/  SHF.R.U32.HI R2, RZ, 0x5, R0.reuse ;  /* 0x00000005ff027819 */ /* 0x101fe40000011600 */
[----:B------:R-:W-:-:S03]  /*0050*/  SHF.R.U32.HI R3, RZ, 0x7, R0 ;  /* 0x00000007ff037819 */ /* 0x000fc60000011600 */
[----:B------:R-:W0:Y:S04]  /*0060*/  SHFL.IDX PT, R7, R2, RZ, 0x1f ;  /* 0x00001fff02077589 */ /* 0x000e2800000e0000 */
[----:B------:R1:W2:Y:S01]  /*0070*/  SHFL.IDX PT, R4, R3, RZ, 0x1f ;  /* 0x00001fff03047589 */ /* 0x0002a200000e0000 */
[----:B0-----:R-:W-:-:S13]  /*0080*/  ISETP.NE.OR P0, PT, R7, RZ, !P0 ;  /* 0x000000ff0700720c */ /* 0x001fda0004705670 */
[----:B-12---:R-:W-:Y:S05]  /*0090*/  @P0 BRA `(.L_x_1) ;  /* 0x0000000000200947 */ /* 0x006fea0003800000 */
[----:B------:R-:W-:Y:S02]  /*00a0*/  ULDC.64 UR4, c[0x0][0x198] ;  /* 0x0000660000047ab9 */ /* 0x000fe40000000a00 */
[----:B------:R-:W-:Y:S02]  /*00b0*/  UIADD3 UR6, UP0, UR4, 0xf0, URZ ;  /* 0x000000f004067890 */ /* 0x000fe4000ff1e03f */
[----:B------:R-:W-:Y:S02]  /*00c0*/  UIADD3 UR4, UP1, UR4, 0x1f0, URZ ;  /* 0x000001f004047890 */ /* 0x000fe4000ff3e03f */
[----:B------:R-:W-:Y:S02]  /*00d0*/  UIADD3.X UR7, URZ, UR5, URZ, UP0, !UPT ;  /* 0x000000053f077290 */ /* 0x000fe400087fe43f */
[----:B------:R-:W-:-:S07]  /*00e0*/  UIADD3.X UR5, URZ, UR5, URZ, UP1, !UPT ;  /* 0x000000053f057290 */ /* 0x000fce0008ffe43f */
[----:B------:R0:W-:Y:S02]  /*00f0*/  UTMACCTL.PF [UR6] ;  /* 0x00000000060079b9 */ /* 0x0001e40008040000 */
[----:B------:R0:W-:Y:S02]  /*0100*/  UTMACCTL.PF [UR4] ;  /* 0x00000000040079b9 */ /* 0x0001e40008040000 */
[----:B0-----:R-:W-:Y:S01]  /*0110*/  NOP ;  /* 0x0000000000007918 */ /* 0x001fe20000000000 */
.L_x_1:
[----:B------:R-:W-:Y:S05]  /*0120*/  BSYNC B0 ;  /* 0x0000000000007941 */ /* 0x000fea0003800000 */
.L_x_0:
[----:B------:R-:W0:Y:S02]  /*0130*/  SHFL.IDX PT, R3, R2, RZ, 0x1f ;  /* 0x00001fff02037589 */ /* 0x000e2400000e0000 */
[----:B0-----:R-:W-:-:S13]  /*0140*/  ISETP.NE.AND P0, PT, R3, RZ, PT ;  /* 0x000000ff0300720c */ /* 0x001fda0003f05270 */
[----:B------:R-:W-:Y:S05]  /*0150*/  @P0 BRA `(.L_x_2) ;  /* 0x00000000008c0947 */ /* 0x000fea0003800000 */
[----:B------:R-:W-:Y:S01]  /*0160*/  ELECT P0, URZ, PT ;  /* 0x00000000003f782f */ /* 0x000fe20003800000 */
[----:B------:R-:W-:-:S12]  /*0170*/  BSSY B0, `(.L_x_2) ;  /* 0x0000021000007945 */ /* 0x000fd80003800000 */
[----:B------:R-:W-:Y:S05]  /*0180*/  @!P0 BRA `(.L_x_3) ;  /* 0x00000000007c8947 */ /* 0x000fea0003800000 */
[----:B------:R-:W0:Y:S01]  /*0190*/  S2UR UR8, SR_CgaCtaId ;  /* 0x00000000000879c3 */ /* 0x000e220000008800 */
[----:B------:R-:W-:Y:S01]  /*01a0*/  UMOV UR4, 0x400 ;  /* 0x0000040000047882 */ /* 0x000fe20000000000 */
[----:B------:R-:W-:Y:S01]  /*01b0*/  UMOV UR5, 0x1 ;  /* 0x0000000100057882 */ /* 0x000fe20000000000 */
[----:B------:R-:W-:Y:S02]  /*01c0*/  UMOV UR6, 0x4 ;  /* 0x0000000400067882 */ /* 0x000fe40000000000 */
[----:B------:R-:W-:-:S04]  /*01d0*/  UIADD3 UR6, -UR6, 0x100000, URZ ;  /* 0x0010000006067890 */ /* 0x000fc8000fffe13f */
[----:B------:R-:W-:Y:S02]  /*01e0*/  USHF.L.U32 UR7, UR6, 0xb, URZ ;  /* 0x0000000b06077899 */ /* 0x000fe4000800063f */
[----:B------:R-:W-:Y:S02]  /*01f0*/  USHF.L.U32 UR6, UR6, 0x1, URZ ;  /* 0x0000000106067899 */ /* 0x000fe4000800063f */
[----:B0-----:R-:W-:Y:S02]  /*0200*/  ULEA UR8, UR8, UR4, 0x18 ;  /* 0x0000000408087291 */ /* 0x001fe4000f8ec03f */
[----:B------:R-:W-:-:S04]  /*0210*/  UIADD3 UR4, -UR5, 0x100000, URZ ;  /* 0x0010000005047890 */ /* 0x000fc8000fffe13f */
[----:B------:R-:W-:Y:S02]  /*0220*/  USHF.L.U32 UR5, UR4, 0xb, URZ ;  /* 0x0000000b04057899 */ /* 0x000fe4000800063f */
[----:B------:R-:W-:Y:S01]  /*0230*/  USHF.L.U32 UR4, UR4, 0x1, URZ ;  /* 0x0000000104047899 */ /* 0x000fe2000800063f */
[----:B------:R-:W0:Y:S11]  /*0240*/  FENCE.VIEW.ASYNC.S ;  /* 0x00000000000073c6 */ /* 0x000e360000000000 */
[----:B0-----:R0:W1:Y:S01]  /*0250*/  SYNCS.EXCH.64 URZ, [UR8], UR4 ;  /* 0x00000004083f75b2 */ /* 0x0010620008000100 */
[----:B------:R0:W2:Y:S01]  /*0260*/  SYNCS.EXCH.64 URZ, [UR8+0x48], UR6 ;  /* 0x00004806083f75b2 */ /* 0x0000a20008000100 */
[----:B------:R0:W3:Y:S01]  /*0270*/  SYNCS.EXCH.64 URZ, [UR8+0x8], UR4 ;  /* 0x00000804083f75b2 */ /* 0x0000e20008000100 */
[----:B------:R0:W4:Y:S01]  /*0280*/  SYNCS.EXCH.64 URZ, [UR8+0x50], UR6 ;  /* 0x00005006083f75b2 */ /* 0x0001220008000100 */
[----:B------:R0:W0:Y:S01]  /*0290*/  SYNCS.EXCH.64 URZ, [UR8+0x10], UR4 ;  /* 0x00001004083f75b2 */ /* 0x0000220008000100 */
        /* <DEDUP_REMOVED lines=13> */
[----:B------:R-:W-:Y:S01]  /*0370*/  NOP ;  /* 0x0000000000007918 */ /* 0x000fe20000000000 */
.L_x_3:
[----:B0-----:R-:W-:Y:S05]  /*0380*/  BSYNC B0 ;  /* 0x0000000000007941 */ /* 0x001fea0003800000 */
.L_x_2:
[----:B------:R-:W-:Y:S01]  /*0390*/  SHF.R.S32.HI R5, RZ, 0x1f, R0 ;  /* 0x0000001fff057819 */ /* 0x000fe20000011400 */
[----:B------:R-:W0:Y:S01]  /*03a0*/  SHFL.IDX PT, R2, R2, RZ, 0x1f ;  /* 0x00001fff02027589 */ /* 0x000e2200000e0000 */
[----:B------:R-:W5:Y:S01]  /*03b0*/  S2UR UR8, SR_CTAID.X ;  /* 0x00000000000879c3 */ /* 0x000f620000002500 */
[----:B------:R-:W-:Y:S02]  /*03c0*/  ELECT P0, URZ, PT ;  /* 0x00000000003f782f */ /* 0x000fe40003800000 */
[----:B------:R-:W-:Y:S01]  /*03d0*/  LEA.HI R5, R5, R0, RZ, 0x7 ;  /* 0x0000000005057211 */ /* 0x000fe200078f38ff */
[----:B------:R-:W1:Y:S01]  /*03e0*/  S2R R8, SR_CTAID.Y ;  /* 0x0000000000087919 */ /* 0x000e620000002600 */
[----:B------:R-:W-:Y:S01]  /*03f0*/  ULDC UR4, c[0x0][0x150] ;  /* 0x0000540000047ab9 */ /* 0x000fe20000000800 */
[----:B------:R-:W-:Y:S01]  /*0400*/  VIADD R16, R4, 0xffffffff ;  /* 0xffffffff04107836 */ /* 0x000fe20000000000 */
[----:B------:R-:W-:Y:S01]  /*0410*/  LOP3.LUT R5, R5, 0xffffff80, RZ, 0xc0, !PT ;  /* 0xffffff8005057812 */ /* 0x000fe200078ec0ff */
[----:B------:R-:W-:Y:S01]  /*0420*/  NOP ;  /* 0x0000000000007918 */ /* 0x000fe20000000000 */
[----:B------:R-:W2:Y:S01]  /*0430*/  LDC R12, c[0x0][0x144] ;  /* 0x00005100ff0c7b82 */ /* 0x000ea20000000800 */
[----:B------:R-:W-:Y:S01]  /*0440*/  NOP ;  /* 0x0000000000007918 */ /* 0x000fe20000000000 */
[----:B------:R-:W-:Y:S01]  /*0450*/  ISETP.GE.U32.AND P6, PT, R16, 0x2, PT ;  /* 0x000000021000780c */ /* 0x000fe20003fc6070 */
[----:B------:R-:W-:Y:S01]  /*0460*/  IMAD.IADD R5, R0, 0x1, -R5 ;  /* 0x0000000100057824 */ /* 0x000fe200078e0a05 */
[----:B------:R-:W-:-:S04]  /*0470*/  ISETP.NE.AND P3, PT, R4, RZ, PT ;  /* 0x000000ff0400720c */ /* 0x000fc80003f65270 */
[----:B------:R-:W-:Y:S01]  /*0480*/  SHF.R.S32.HI R6, RZ, 0x1f, R5 ;  /* 0x0000001fff067819 */ /* 0x000fe20000011405 */
[----:B------:R-:W3:Y:S03]  /*0490*/  LDC R14, c[0x0][0x140] ;  /* 0x00005000ff0e7b82 */ /* 0x000ee60000000800 */
[----:B------:R-:W-:Y:S02]  /*04a0*/  LEA.HI R6, R6, R5, RZ, 0x3 ;  /* 0x0000000506067211 */ /* 0x000fe400078f18ff */
[----:B0-----:R-:W-:Y:S02]  /*04b0*/  ISETP.NE.OR P0, PT, R2, RZ, !P0 ;  /* 0x000000ff0200720c */ /* 0x001fe40004705670 */
[--C-:B------:R-:W-:Y:S02]  /*04c0*/  SHF.R.S32.HI R2, RZ, 0x3, R6.reuse ;  /* 0x00000003ff027819 */ /* 0x100fe40000011406 */
[----:B------:R-:W-:-:S02]  /*04d0*/  SHF.R.S32.HI R11, RZ, 0x1f, R6 ;  /* 0x0000001fff0b7819 */ /* 0x000fc40000011406 */
[----:B------:R-:W-:Y:S02]  /*04e0*/  SHF.R.S32.HI R6, RZ, 0x1f, R3 ;  /* 0x0000001fff067819 */ /* 0x000fe40000011403 */
[----:B-----5:R-:W-:Y:S02]  /*04f0*/  I2FP.F32.U32 R10, UR8 ;  /* 0x00000008000a7c45 */ /* 0x020fe40008201000 */
[----:B------:R-:W-:Y:S02]  /*0500*/  LEA.HI R11, R11, R2, RZ, 0x2 ;  /* 0x000000020b0b7211 */ /* 0x000fe400078f10ff */
[----:B------:R-:W-:Y:S01]  /*0510*/  LEA.HI R6, R6, R3, RZ, 0x2 ;  /* 0x0000000306067211 */ /* 0x000fe200078f10ff */
[----:B------:R-:W-:Y:S01]  /*0520*/  FMUL R10, R10, UR4 ;  /* 0x000000040a0a7c20 */ /* 0x000fe20008400000 */
[----:B------:R-:W-:Y:S01]  /*0530*/  LOP3.LUT R11, R11, 0xfffffffc, RZ, 0xc0, !PT ;  /* 0xfffffffc0b0b7812 */ /* 0x000fe200078ec0ff */
[----:B------:R-:W-:Y:S01]  /*0540*/  VOTEU.ALL UP0, P0 ;  /* 0x00000000003f7886 */ /* 0x000fe20000000000 */
[----:B------:R-:W-:Y:S01]  /*0550*/  LOP3.LUT R6, R6, 0x3ffffffc, RZ, 0xc0, !PT ;  /* 0x3ffffffc06067812 */ /* 0x000fe200078ec0ff */
[----:B------:R-:W-:Y:S01]  /*0560*/  ULDC UR4, c[0x0][0x154] ;  /* 0x0000550000047ab9 */ /* 0x000fe20000000800 */
[----:B-1----:R-:W-:Y:S01]  /*0570*/  I2FP.F32.U32 R13, R8 ;  /* 0x00000008000d7245 */ /* 0x002fe20000201000 */
[----:B------:R-:W0:Y:S01]  /*0580*/  F2I.U32.TRUNC.NTZ R10, R10 ;  /* 0x0000000a000a7305 */ /* 0x000e22000020f000 */
[----:B------:R-:W-:Y:S01]  /*0590*/  IMAD.IADD R11, R2, 0x1, -R11 ;  /* 0x00000001020b7824 */ /* 0x000fe200078e0a0b */
[----:B------:R-:W1:Y:S01]  /*05a0*/  @!UP0 S2UR UR7, SR_CgaCtaId ;  /* 0x00000000000789c3 */ /* 0x000e620000008800 */
[----:B------:R-:W-:-:S02]  /*05b0*/  IMAD.IADD R6, R3, 0x1, -R6 ;  /* 0x0000000103067824 */ /* 0x000fc400078e0a06 */
[----:B------:R-:W-:Y:S01]  /*05c0*/  FMUL R13, R13, UR4 ;  /* 0x000000040d0d7c20 */ /* 0x000fe20008400000 */
[----:B------:R-:W-:Y:S01]  /*05d0*/  UMOV UR4, 0x20 ;  /* 0x0000002000047882 */ /* 0x000fe20000000000 */
[----:B------:R-:W-:Y:S01]  /*05e0*/  @!UP0 UMOV UR6, 0x400 ;  /* 0x0000040000068882 */ /* 0x000fe20000000000 */
[----:B------:R-:W-:Y:S01]  /*05f0*/  IMAD R6, R6, 0x4, R11 ;  /* 0x0000000406067824 */ /* 0x000fe200078e020b */
[----:B------:R-:W-:-:S04]  /*0600*/  @!UP0 UIADD3 UR4, -UR4, 0x100000, URZ ;  /* 0x0010000004048890 */ /* 0x000fc8000fffe13f */
[----:B------:R-:W-:Y:S02]  /*0610*/  @!UP0 USHF.L.U32 UR5, UR4, 0xb, URZ ;  /* 0x0000000b04058899 */ /* 0x000fe4000800063f */
[----:B------:R-:W-:Y:S01]  /*0620*/  @!UP0 USHF.L.U32 UR4, UR4, 0x1, URZ ;  /* 0x0000000104048899 */ /* 0x000fe2000800063f */
[----:B---3--:R-:W-:Y:S01]  /*0630*/  ISETP.EQ.U32.AND P2, PT, R14, 0x1, PT ;  /* 0x000000010e00780c */ /* 0x008fe20003f42070 */
[----:B------:R-:W3:Y:S01]  /*0640*/  LDC R11, c[0x0][0x148] ;  /* 0x00005200ff0b7b82 */ /* 0x000ee20000000800 */
[----:B------:R-:W5:Y:S01]  /*0650*/  F2I.U32.TRUNC.NTZ R13, R13 ;  /* 0x0000000d000d7305 */ /* 0x000f62000020f000 */
[----:B------:R-:W-:Y:S01]  /*0660*/  LEA.HI R2, R6, R6, RZ, 0x1 ;  /* 0x0000000606027211 */ /* 0x000fe200078f08ff */
[----:B------:R-:W-:Y:S01]  /*0670*/  VOTEU.ALL UP1, P0 ;  /* 0x00000000003f7886 */ /* 0x000fe20000020000 */
[----:B0-----:R-:W-:Y:S02]  /*0680*/  IMAD.MOV R15, RZ, RZ, -R10 ;  /* 0x000000ffff0f7224 */ /* 0x001fe400078e0a0a */
[----:B------:R-:W-:-:S02]  /*0690*/  LOP3.LUT R3, R2, 0xfffffffe, RZ, 0xc0, !PT ;  /* 0xfffffffe02037812 */ /* 0x000fc400078ec0ff */
[----:B------:R-:W-:Y:S01]  /*06a0*/  SHF.R.S32.HI R2, RZ, 0x1f, R7 ;  /* 0x0000001fff027819 */ /* 0x000fe20000011407 */
[----:B--2---:R-:W-:Y:S02]  /*06b0*/  IMAD R10, R12, R15, UR8 ;  /* 0x000000080c0a7e24 */ /* 0x004fe4000f8e020f */
[----:B------:R-:W-:Y:S01]  /*06c0*/  IMAD.IADD R3, R6, 0x1, -R3 ;  /* 0x0000000106037824 */ /* 0x000fe200078e0a03 */
[----:B------:R-:W-:-:S04]  /*06d0*/  LEA.HI R2, R2, R7, RZ, 0x2 ;  /* 0x0000000702027211 */ /* 0x000fc800078f10ff */
[----:B------:R-:W-:Y:S01]  /*06e0*/  ISETP.NE.AND P4, PT, R3, R10, PT ;  /* 0x0000000a0300720c */ /* 0x000fe20003f85270 */
[----:B------:R-:W-:Y:S01]  /*06f0*/  IMAD.SHL.U32 R3, R6, 0x4, RZ ;  /* 0x0000000406037824 */ /* 0x000fe200078e00ff */
[----:B------:R-:W-:Y:S01]  /*0700*/  LOP3.LUT R2, R2, 0xfffffffc, RZ, 0xc0, !PT ;  /* 0xfffffffc02027812 */ /* 0x000fe200078ec0ff */
[----:B-----5:R-:W-:Y:S01]  /*0710*/  IMAD.MOV R20, RZ, RZ, -R13 ;  /* 0x000000ffff147224 */ /* 0x020fe200078e0a0d */
[----:B-1----:R-:W-:Y:S02]  /*0720*/  @!UP0 ULEA UR6, UR7, UR6, 0x18 ;  /* 0x0000000607068291 */ /* 0x002fe4000f8ec03f */
[----:B------:R-:W-:Y:S01]  /*0730*/  LOP3.LUT R3, R6, 0xc, R3, 0x78, !PT ;  /* 0x0000000c06037812 */ /* 0x000fe200078e7803 */
[----:B------:R-:W-:Y:S01]  /*0740*/  IMAD.IADD R7, R7, 0x1, -R2 ;  /* 0x0000000107077824 */ /* 0x000fe200078e0a02 */
[----:B------:R-:W-:Y:S01]  /*0750*/  VOTEU.ALL UP0, P0 ;  /* 0x00000000003f7886 */ /* 0x000fe20000000000 */
[----:B---3--:R-:W-:Y:S01]  /*0760*/  IMAD R13, R11, R20, R8 ;  /* 0x000000140b0d7224 */ /* 0x008fe200078e0208 */
[----:B------:R-:W-:Y:S01]  /*0770*/  LOP3.LUT P0, RZ, R5, 0x7, RZ, 0xc0, !PT ;  /* 0x0000000705ff7812 */ /* 0x000fe2000780c0ff */
[----:B------:R-:W-:Y:S01]  /*0780*/  IMAD.MOV.U32 R6, RZ, RZ, 0x1 ;  /* 0x00000001ff067424 */ /* 0x000fe200078e00ff */
[----:B------:R-:W-:-:S02]  /*0790*/  ISETP.NE.AND P1, PT, R7, 0x3, PT ;  /* 0x000000030700780c */ /* 0x000fc40003f25270 */
[----:B------:R-:W-:Y:S02]  /*07a0*/  @P4 LEA.HI R2, R3, R3, RZ, 0x1 ;  /* 0x0000000303024211 */ /* 0x000fe400078f08ff */
[----:B------:R-:W-:Y:S01]  /*07b0*/  ISETP.EQ.OR P1, PT, R7, RZ, !P1 ;  /* 0x000000ff0700720c */ /* 0x000fe20004f22670 */
[----:B------:R-:W0:Y:S02]  /*07c0*/  FENCE.VIEW.ASYNC.S ;  /* 0x00000000000073c6 */ /* 0x000e240000000000 */
[----:B0-----:R0:W1:Y:S01]  /*07d0*/  @!UP0 SYNCS.EXCH.64 URZ, [UR6+0xa0], UR4 ;  /* 0x0000a004063f85b2 */ /* 0x0010620008000100 */
[----:B------:R-:W-:Y:S02]  /*07e0*/  @P4 SHF.R.S32.HI R2, RZ, 0x1, R2 ;  /* 0x00000001ff024819 */ /* 0x000fe40000011402 */
[----:B------:R-:W-:Y:S02]  /*07f0*/  ISETP.LT.U32.AND P0, PT, R3, 0x2, !P0 ;  /* 0x000000020300780c */ /* 0x000fe40004701070 */
[----:B------:R-:W-:-:S02]  /*0800*/  @P4 ISETP.NE.AND P5, PT, R2, R13, PT ;  /* 0x0000000d0200420c */ /* 0x000fc40003fa5270 */
[----:B------:R-:W-:Y:S02]  /*0810*/  ISETP.EQ.AND P1, PT, R4, RZ, P1 ;  /* 0x000000ff0400720c */ /* 0x000fe40000f22270 */
[----:B------:R-:W-:Y:S02]  /*0820*/  SEL R5, RZ, 0x1, !P0 ;  /* 0x00000001ff057807 */ /* 0x000fe40004000000 */
[----:B------:R-:W-:Y:S02]  /*0830*/  @P4 SEL R6, RZ, 0x1, P5 ;  /* 0x00000001ff064807 */ /* 0x000fe40002800000 */
[----:B------:R-:W-:Y:S02]  /*0840*/  SEL R2, RZ, 0x1, !P1 ;  /* 0x00000001ff027807 */ /* 0x000fe40004800000 */
[----:B------:R-:W-:Y:S01]  /*0850*/  LOP3.LUT R6, R6, R5, RZ, 0xc0, !PT ;  /* 0x0000000506067212 */ /* 0x000fe200078ec0ff */
[----:B------:R0:W2:Y:S01]  /*0860*/  @!UP1 SYNCS.EXCH.64 URZ, [UR6+0xa8], UR4 ;  /* 0x0000a804063f95b2 */ /* 0x0000a20008000100 */
[----:B------:R-:W-:Y:S01]  /*0870*/  SEL R2, R2, 0x2, P6 ;  /* 0x0000000202027807 */ /* 0x000fe20003000000 */
[----:B------:R-:W-:Y:S01]  /*0880*/  NOP ;  /* 0x0000000000007918 */ /* 0x000fe20000000000 */
[----:B------:R-:W-:Y:S05]  /*0890*/  @!P2 BRA `(.L_x_4) ;  /* 0x000000000008a947 */ /* 0x000fea0003800000 */
[----:B-12-4-:R-:W-:Y:S01]  /*08a0*/  UCGABAR_ARV ;  /* 0x00000000000079c7 */ /* 0x016fe20008000000 */
[----:B------:R-:W-:Y:S05]  /*08b0*/  BRA `(.L_x_5) ;  /* 0x0000000000047947 */ /* 0x000fea0003800000 */
.L_x_4:
[----:B-12-4-:R-:W-:Y:S01]  /*08c0*/  NOP ;  /* 0x0000000000007918 */ /* 0x016fe20000000000 */
.L_x_5:
[----:B------:R-:W1:Y:S01]  /*08d0*/  LDC R4, c[0x0][0x65c] ;  /* 0x00019700ff047b82 */ /* 0x000e620000000800 */
[----:B------:R-:W-:Y:S01]  /*08e0*/  IMAD.MOV.U32 R5, RZ, RZ, RZ ;  /* 0x000000ffff057224 */ /* 0x000fe200078e00ff */
[----:B-1----:R-:W-:Y:S01]  /*08f0*/  ISETP.NE.AND P4, PT, R4, 0x1, PT ;  /* 0x000000010400780c */ /* 0x002fe20003f85270 */
[----:B------:R-:W-:-:S12]  /*0900*/  IMAD.U32 R4, RZ, RZ, UR8 ;  /* 0x00000008ff047e24 */ /* 0x000fd8000f8e00ff */
[----:B------:R-:W1:Y:S01]  /*0910*/  @P4 LDC R15, c[0x0][0x10] ;  /* 0x00000400ff0f4b82 */ /* 0x000e620000000800 */
[----:B------:R-:W-:Y:S02]  /*0920*/  @P4 IMAD.MOV.U32 R9, RZ, RZ, RZ ;  /* 0x000000ffff094224 */ /* 0x000fe400078e00ff */
[----:B------:R-:W-:-:S05]  /*0930*/  @P4 IMAD.MOV.U32 R17, RZ, RZ, RZ ;  /* 0x000000ffff114224 */ /* 0x000fca00078e00ff */
[----:B------:R-:W2:Y:S01]  /*0940*/  @!P4 LDC R13, c[0x0][0xc] ;  /* 0x00000300ff0dcb82 */ /* 0x000ea20000000800 */
[----:B-1----:R-:W-:-:S04]  /*0950*/  @P4 IMAD.WIDE.U32 R14, R15, UR8, R8 ;  /* 0x000000080f0e4c25 */ /* 0x002fc8000f8e0008 */
[----:B--2---:R-:W-:-:S04]  /*0960*/  @!P4 IMAD.WIDE.U32 R12, R8, R13, R4 ;  /* 0x0000000d080cc225 */ /* 0x004fc800078e0004 */
[----:B------:R-:W-:Y:S02]  /*0970*/  @P4 IMAD.MOV.U32 R4, RZ, RZ, R14 ;  /* 0x000000ffff044224 */ /* 0x000fe400078e000e */
[----:B------:R-:W-:Y:S02]  /*0980*/  @P4 IMAD.IADD R5, R15, 0x1, R17 ;  /* 0x000000010f054824 */ /* 0x000fe400078e0211 */
[----:B------:R-:W-:Y:S02]  /*0990*/  @!P4 IMAD.MOV.U32 R4, RZ, RZ, R12 ;  /* 0x000000ffff04c224 */ /* 0x000fe400078e000c */
[----:B------:R-:W-:Y:S01]  /*09a0*/  @!P4 IMAD.MOV.U32 R5, RZ, RZ, R13 ;  /* 0x000000ffff05c224 */ /* 0x000fe200078e000d */
[----:B------:R-:W-:Y:S06]  /*09b0*/  @!P2 BRA `(.L_x_6) ;  /* 0x00000000000ca947 */ /* 0x000fec0003800000 */
[----:B------:R-:W-:Y:S01]  /*09c0*/  UCGABAR_WAIT ;  /* 0x0000000000007dc7 */ /* 0x000fe20008000000 */
[----:B------:R-:W-:Y:S01]  /*09d0*/  CCTL.IVALL ;  /* 0x00000000ff00798f */ /* 0x000fe20002000000 */
[----:B------:R-:W-:Y:S05]  /*09e0*/  BRA `(.L_x_7) ;  /* 0x0000000000047947 */ /* 0x000fea0003800000 */
.L_x_6:
[----:B------:R-:W-:Y:S06]  /*09f0*/  BAR.SYNC.DEFER_BLOCKING 0x0 ;  /* 0x0000000000007b1d */ /* 0x000fec0000010000 */
.L_x_7:
[----:B------:R-:W-:Y:S05]  /*0a00*/  @!P3 BRA `(.L_x_8) ;  /* 0x0000004c0054b947 */ /* 0x000fea0003800000 */
[----:B------:R-:W-:-:S13]  /*0a10*/  ISETP.GT.U32.AND P0, PT, R16, 0x1, PT ;  /* 0x000000011000780c */ /* 0x000fda0003f04070 */
[----:B0-----:R-:W-:Y:S05]  /*0a20*/  @P0 EXIT ;  /* 0x000000000000094d */ /* 0x001fea0003800000 */
[----:B------:R-:W-:Y:S01]  /*0a30*/  ULDC.64 UR4, c[0x0][0x650] ;  /* 0x0001940000047ab9 */ /* 0x000fe20000000a00 */
[----:B------:R-:W-:Y:S01]  /*0a40*/  PRMT R14, RZ, 0x7610, R14 ;  /* 0x00007610ff0e7816 */ /* 0x000fe2000000000e */
[----:B------:R-:W-:Y:S01]  /*0a50*/  IMAD.MOV.U32 R71, RZ, RZ, -0x1 ;  /* 0xffffffffff477424 */ /* 0x000fe200078e00ff */
[----:B------:R-:W-:Y:S01]  /*0a60*/  ISETP.GE.U32.AND P0, PT, R4, UR4, PT ;  /* 0x0000000404007c0c */ /* 0x000fe2000bf06070 */
[----:B------:R-:W-:Y:S02]  /*0a70*/  IMAD.MOV.U32 R15, RZ, RZ, -0x1 ;  /* 0xffffffffff0f7424 */ /* 0x000fe400078e00ff */
[----:B------:R-:W-:Y:S01]  /*0a80*/  IMAD.MOV.U32 R73, RZ, RZ, -0x1 ;  /* 0xffffffffff497424 */ /* 0x000fe200078e00ff */
[----:B------:R-:W-:-:S13]  /*0a90*/  ISETP.GE.U32.AND.EX P0, PT, R5, UR5, PT, P0 ;  /* 0x0000000505007c0c */ /* 0x000fda000bf06100 */
[----:B------:R-:W-:Y:S05]  /*0aa0*/  @P0 BRA `(.L_x_9) ;  /* 0x0000000400240947 */ /* 0x000fea0003800000 */
[----:B------:R-:W0:Y:S01]  /*0ab0*/  LDC.64 R22, c[0x0][0x628] ;  /* 0x00018a00ff167b82 */ /* 0x000e220000000a00 */
[----:B------:R-:W-:Y:S02]  /*0ac0*/  IMAD.MOV.U32 R12, RZ, RZ, R4 ;  /* 0x000000ffff0c7224 */ /* 0x000fe400078e0004 */
[----:B------:R-:W-:-:S05]  /*0ad0*/  IMAD.MOV.U32 R13, RZ, RZ, R5 ;  /* 0x000000ffff0d7224 */ /* 0x000fca00078e0005 */
[----:B------:R-:W1:Y:S08]  /*0ae0*/  LDC R18, c[0x0][0x630] ;  /* 0x00018c00ff127b82 */ /* 0x000e700000000800 */
[----:B------:R-:W2:Y:S01]  /*0af0*/  LDC.64 R24, c[0x0][0x620] ;  /* 0x00018800ff187b82 */ /* 0x000ea20000000a00 */
[----:B0-----:R-:W-:-:S04]  /*0b00*/  ISETP.NE.U32.AND P0, PT, R22, RZ, PT ;  /* 0x000000ff1600720c */ /* 0x001fc80003f05070 */
[----:B------:R-:W-:-:S13]  /*0b10*/  ISETP.NE.AND.EX P0, PT, R23, RZ, PT, P0 ;  /* 0x000000ff1700720c */ /* 0x000fda0003f05300 */
[----:B-12---:R-:W-:Y:S05]  /*0b20*/  @!P0 BRA `(.L_x_10) ;  /* 0x0000000000288947 */ /* 0x006fea0003800000 */
[----:B------:R-:W0:Y:S02]  /*0b30*/  LDC R7, c[0x0][0x634] ;  /* 0x00018d00ff077b82 */ /* 0x000e240000000800 */
[----:B0-----:R-:W-:-:S05]  /*0b40*/  IADD3 R7, P0, R4, R7, RZ ;  /* 0x0000000704077210 */ /* 0x001fca0007f1e0ff */
[----:B------:R-:W-:-:S04]  /*0b50*/  IMAD.X R19, RZ, RZ, R5, P0 ;  /* 0x000000ffff137224 */ /* 0x000fc800000e0605 */
[----:B------:R-:W-:-:S04]  /*0b60*/  IMAD.WIDE.U32 R12, R19, R22, RZ ;  /* 0x00000016130c7225 */ /* 0x000fc800078e00ff */
[----:B------:R-:W-:-:S04]  /*0b70*/  IMAD.WIDE.U32 R14, P0, R7, R23, R12 ;  /* 0x00000017070e7225 */ /* 0x000fc8000780000c */
[----:B------:R-:W-:-:S04]  /*0b80*/  IMAD.WIDE.U32 R12, R7, R22, RZ ;  /* 0x00000016070c7225 */ /* 0x000fc800078e00ff */
[----:B------:R-:W-:Y:S01]  /*0b90*/  IMAD.X R17, RZ, RZ, RZ, P0 ;  /* 0x000000ffff117224 */ /* 0x000fe200000e06ff */
[----:B------:R-:W-:Y:S01]  /*0ba0*/  IADD3 RZ, P0, R13, R14, RZ ;  /* 0x0000000e0dff7210 */ /* 0x000fe20007f1e0ff */
[----:B------:R-:W-:-:S04]  /*0bb0*/  IMAD.MOV.U32 R16, RZ, RZ, R15 ;  /* 0x000000ffff107224 */ /* 0x000fc800078e000f */
[----:B------:R-:W-:-:S08]  /*0bc0*/  IMAD.WIDE.U32.X R12, R19, R23, R16, P0 ;  /* 0x00000017130c7225 */ /* 0x000fd000000e0410 */
.L_x_10:
[----:B------:R-:W0:Y:S01]  /*0bd0*/  LDC.64 R28, c[0x0][0x640] ;  /* 0x00019000ff1c7b82 */ /* 0x000e220000000a00 */
[--C-:B------:R-:W-:Y:S01]  /*0be0*/  SHF.R.U64 R73, R12, R18, R13.reuse ;  /* 0x000000120c497219 */ /* 0x100fe2000000120d */
[----:B------:R-:W-:Y:S01]  /*0bf0*/  IMAD R27, R11, R20, R8 ;  /* 0x000000140b1b7224 */ /* 0x000fe200078e0208 */
[----:B------:R-:W-:Y:S01]  /*0c00*/  SHF.R.U32.HI R7, RZ, R18, R13 ;  /* 0x00000012ff077219 */ /* 0x000fe2000001160d */
[----:B------:R-:W-:Y:S01]  /*0c10*/  IMAD.MOV.U32 R23, RZ, RZ, 0x1 ;  /* 0x00000001ff177424 */ /* 0x000fe200078e00ff */
[----:B------:R-:W-:-:S03]  /*0c20*/  IADD3 R9, P0, RZ, -R73, RZ ;  /* 0x80000049ff097210 */ /* 0x000fc60007f1e0ff */
[----:B------:R-:W1:Y:S02]  /*0c30*/  LDC R22, c[0x0][0x618] ;  /* 0x00018600ff167b82 */ /* 0x000e640000000800 */
[----:B------:R-:W-:Y:S02]  /*0c40*/  IMAD.X R7, RZ, RZ, ~R7, P0 ;  /* 0x000000ffff077224 */ /* 0x000fe400000e0e07 */
[----:B------:R-:W-:-:S04]  /*0c50*/  IMAD.WIDE.U32 R12, R9, R24, R4 ;  /* 0x00000018090c7225 */ /* 0x000fc800078e0004 */
[----:B------:R-:W2:Y:S01]  /*0c60*/  LDC R18, c[0x0][0x608] ;  /* 0x00018200ff127b82 */ /* 0x000ea20000000800 */
[----:B------:R-:W-:Y:S02]  /*0c70*/  IMAD R14, R7, R24, RZ ;  /* 0x00000018070e7224 */ /* 0x000fe400078e02ff */
[----:B------:R-:W-:Y:S02]  /*0c80*/  IMAD.MOV.U32 R7, RZ, RZ, -0x1 ;  /* 0xffffffffff077424 */ /* 0x000fe400078e00ff */
[----:B------:R-:W-:-:S03]  /*0c90*/  IMAD R9, R9, R25, R14 ;  /* 0x0000001909097224 */ /* 0x000fc600078e020e */
[----:B------:R-:W3:Y:S01]  /*0ca0*/  LDC R26, c[0x0][0x658] ;  /* 0x00019600ff1a7b82 */ /* 0x000ee20000000800 */
[----:B------:R-:W-:Y:S01]  /*0cb0*/  IMAD.IADD R9, R13, 0x1, R9 ;  /* 0x000000010d097824 */ /* 0x000fe200078e0209 */
[----:B0-----:R-:W-:-:S04]  /*0cc0*/  ISETP.NE.U32.AND P0, PT, R28, RZ, PT ;  /* 0x000000ff1c00720c */ /* 0x001fc80003f05070 */
[----:B------:R-:W-:Y:S02]  /*0cd0*/  ISETP.NE.AND.EX P0, PT, R29, RZ, PT, P0 ;  /* 0x000000ff1d00720c */ /* 0x000fe40003f05300 */
[----:B------:R-:W0:Y:S01]  /*0ce0*/  LDC R24, c[0x0][0x600] ;  /* 0x00018000ff187b82 */ /* 0x000e220000000800 */
[-CC-:B-1----:R-:W-:Y:S02]  /*0cf0*/  SHF.R.U64 R16, R12, R22.reuse, R9.reuse ;  /* 0x000000160c107219 */ /* 0x182fe40000001209 */
[----:B------:R-:W-:-:S05]  /*0d00*/  SHF.R.U32.HI R9, RZ, R22, R9 ;  /* 0x00000016ff097219 */ /* 0x000fca0000011609 */
[----:B------:R-:W1:Y:S01]  /*0d10*/  LDC R19, c[0x0][0x648] ;  /* 0x00019200ff137b82 */ /* 0x000e620000000800 */
[-CC-:B--2---:R-:W-:Y:S02]  /*0d20*/  SHF.R.U64 R22, R16, R18.reuse, R9.reuse ;  /* 0x0000001210167219 */ /* 0x184fe40000001209 */
[----:B------:R-:W-:-:S05]  /*0d30*/  SHF.R.U32.HI R9, RZ, R18, R9 ;  /* 0x00000012ff097219 */ /* 0x000fca0000011609 */
[----:B------:R-:W2:Y:S01]  /*0d40*/  LDC R21, c[0x0][0x638] ;  /* 0x00018e00ff157b82 */ /* 0x000ea20000000800 */
[-CC-:B---3--:R-:W-:Y:S02]  /*0d50*/  SHF.R.U64 R18, R22, R26.reuse, R9.reuse ;  /* 0x0000001a16127219 */ /* 0x188fe40000001209 */
[-C--:B------:R-:W-:Y:S02]  /*0d60*/  SHF.L.U32 R7, R7, R26.reuse, RZ ;  /* 0x0000001a07077219 */ /* 0x080fe400000006ff */
[----:B------:R-:W-:Y:S01]  /*0d70*/  SHF.R.U32.HI R9, RZ, R26, R9 ;  /* 0x0000001aff097219 */ /* 0x000fe20000011609 */
[----:B------:R-:W-:Y:S01]  /*0d80*/  IMAD.MOV.U32 R8, RZ, RZ, R18 ;  /* 0x000000ffff087224 */ /* 0x000fe200078e0012 */
[----:B------:R-:W-:Y:S01]  /*0d90*/  LOP3.LUT R11, RZ, R7, RZ, 0x33, !PT ;  /* 0x00000007ff0b7212 */ /* 0x000fe200078e33ff */
[----:B------:R-:W3:Y:S01]  /*0da0*/  LDC R25, c[0x0][0x610] ;  /* 0x00018400ff197b82 */ /* 0x000ee20000000800 */
[----:B------:R-:W-:Y:S05]  /*0db0*/  @!P0 BRA `(.L_x_11) ;  /* 0x0000000000288947 */ /* 0x000fea0003800000 */
[----:B------:R-:W4:Y:S02]  /*0dc0*/  LDC R7, c[0x0][0x64c] ;  /* 0x00019300ff077b82 */ /* 0x000f240000000800 */
[----:B----4-:R-:W-:-:S05]  /*0dd0*/  IADD3 R7, P0, R18, R7, RZ ;  /* 0x0000000712077210 */ /* 0x010fca0007f1e0ff */
        /* <DEDUP_REMOVED lines=8> */
.L_x_11:
[----:B-1----:R-:W-:Y:S01]  /*0e60*/  SHF.R.U64 R9, R8, R19, R9 ;  /* 0x0000001308097219 */ /* 0x002fe20000001209 */
[----:B------:R-:W-:Y:S01]  /*0e70*/  IMAD.MOV.U32 R14, RZ, RZ, 0x1 ;  /* 0x00000001ff0e7424 */ /* 0x000fe200078e00ff */
[----:B------:R-:W-:Y:S01]  /*0e80*/  LOP3.LUT R8, R22, R11, RZ, 0xc0, !PT ;  /* 0x0000000b16087212 */ /* 0x000fe200078ec0ff */
[----:B0-----:R-:W-:Y:S01]  /*0e90*/  VIADD R11, R24, 0xffffffff ;  /* 0xffffffff180b7836 */ /* 0x001fe20000000000 */
[----:B------:R-:W-:Y:S01]  /*0ea0*/  SHF.L.U32 R7, R23, R26, RZ ;  /* 0x0000001a17077219 */ /* 0x000fe200000006ff */
[----:B------:R-:W-:Y:S01]  /*0eb0*/  IMAD.MOV R12, RZ, RZ, -R9 ;  /* 0x000000ffff0c7224 */ /* 0x000fe200078e0a09 */
[----:B------:R-:W-:Y:S02]  /*0ec0*/  SEL R10, R10, R27, !P4 ;  /* 0x0000001b0a0a7207 */ /* 0x000fe40006000000 */
[----:B------:R-:W-:Y:S01]  /*0ed0*/  LOP3.LUT R11, R16, R11, RZ, 0xc0, !PT ;  /* 0x0000000b100b7212 */ /* 0x000fe200078ec0ff */
[----:B------:R-:W-:Y:S02]  /*0ee0*/  IMAD R9, R7, R9, R8 ;  /* 0x0000000907097224 */ /* 0x000fe400078e0208 */
[----:B--2---:R-:W-:-:S02]  /*0ef0*/  IMAD R7, R12, R21, R18 ;  /* 0x000000150c077224 */ /* 0x004fc400078e0212 */
[----:B---3--:R-:W-:Y:S02]  /*0f00*/  IMAD R10, R9, R25, R10 ;  /* 0x00000019090a7224 */ /* 0x008fe400078e020a */
[----:B------:R-:W-:-:S05]  /*0f10*/  IMAD R7, R7, R24, R11 ;  /* 0x0000001807077224 */ /* 0x000fca00078e020b */
[----:B------:R-:W-:Y:S02]  /*0f20*/  SEL R15, R7, R10, !P4 ;  /* 0x0000000a070f7207 */ /* 0x000fe40006000000 */
[----:B------:R-:W-:-:S07]  /*0f30*/  SEL R71, R10, R7, !P4 ;  /* 0x000000070a477207 */ /* 0x000fce0006000000 */
.L_x_9:
[----:B------:R-:W-:-:S08]  /*0f40*/  NOP ;  /* 0x0000000000007918 */ /* 0x000fd00000000000 */
[----:B------:R-:W0:Y:S02]  /*0f50*/  USETMAXREG.TRY_ALLOC.CTAPOOL UP0, 0xe8 ;  /* 0x000000e8000079c8 */ /* 0x000e240008000600 */
[----:B0-----:R-:W-:-:S13]  /*0f60*/  PLOP3.LUT P0, PT, PT, PT, UP0, 0x80, 0x0 ;  /* 0x000000000000781c */ /* 0x001fda0003f0f008 */
[----:B------:R-:W-:Y:S05]  /*0f70*/  @!P0 BRA `(.L_x_9) ;  /* 0xfffffffc00f08947 */ /* 0x000fea000383ffff */
[----:B------:R-:W-:Y:S01]  /*0f80*/  ULDC.64 UR4, c[0x0][0x598] ;  /* 0x0001660000047ab9 */ /* 0x000fe20000000a00 */
[----:B------:R-:W-:Y:S01]  /*0f90*/  ULDC.64 UR16, c[0x0][0x208] ;  /* 0x0000820000107ab9 */ /* 0x000fe20000000a00 */
[----:B------:R-:W-:-:S04]  /*0fa0*/  ISETP.NE.U32.AND P0, PT, RZ, UR4, PT ;  /* 0x00000004ff007c0c */ /* 0x000fc8000bf05070 */
[----:B------:R-:W-:-:S13]  /*0fb0*/  ISETP.NE.AND.EX P0, PT, RZ, UR5, PT, P0 ;  /* 0x00000005ff007c0c */ /* 0x000fda000bf05300 */
[----:B------:R-:W-:Y:S05]  /*0fc0*/  @!P0 BRA `(.L_x_12) ;  /* 0x00000000001c8947 */ /* 0x000fea0003800000 */
[----:B------:R-:W0:Y:S02]  /*0fd0*/  LDC.64 R8, c[0x0][0x598] ;  /* 0x00016600ff087b82 */ /* 0x000e240000000a00 */
[----:B0-----:R-:W2:Y:S02]  /*0fe0*/  LDG.E.64 R8, desc[UR16][R8.64] ;  /* 0x0000001008087981 */ /* 0x001ea4000c1e1b00 */
[----:B--2---:R-:W-:-:S04]  /*0ff0*/  ISETP.NE.U32.AND P0, PT, R8, RZ, PT ;  /* 0x000000ff0800720c */ /* 0x004fc80003f05070 */
[----:B------:R-:W-:-:S13]  /*1000*/  ISETP.NE.AND.EX P0, PT, R9, RZ, PT, P0 ;  /* 0x000000ff0900720c */ /* 0x000fda0003f05300 */
[----:B------:R-:W-:Y:S05]  /*1010*/  @!P0 BRA `(.L_x_12) ;  /* 0x0000000000088947 */ /* 0x000fea0003800000 */
[----:B------:R0:W5:Y:S01]  /*1020*/  LD.E R7, desc[UR16][R8.64] ;  /* 0x0000001008077980 */ /* 0x000162000c101900 */
[----:B------:R-:W-:Y:S05]  /*1030*/  BRA `(.L_x_13) ;  /* 0x0000000000207947 */ /* 0x000fea0003800000 */
.L_x_12:
[----:B------:R-:W-:Y:S02]  /*1040*/  ULDC.64 UR4, c[0x0][0x588] ;  /* 0x0001620000047ab9 */ /* 0x000fe40000000a00 */
[----:B------:R-:W-:-:S04]  /*1050*/  ISETP.NE.U32.AND P0, PT, RZ, UR4, PT ;  /* 0x00000004ff007c0c */ /* 0x000fc8000bf05070 */
[----:B------:R-:W-:-:S13]  /*1060*/  ISETP.NE.AND.EX P0, PT, RZ, UR5, PT, P0 ;  /* 0x00000005ff007c0c */ /* 0x000fda000bf05300 */
[----:B------:R-:W-:Y:S05]  /*1070*/  @!P0 BRA `(.L_x_14) ;  /* 0x00000000000c8947 */ /* 0x000fea0003800000 */
[----:B------:R-:W0:Y:S02]  /*1080*/  LDC.64 R8, c[0x0][0x588] ;  /* 0x00016200ff087b82 */ /* 0x000e240000000a00 */
[----:B0-----:R1:W5:Y:S01]  /*1090*/  LDG.E R7, desc[UR16][R8.64] ;  /* 0x0000001008077981 */ /* 0x001362000c1e1900 */
[----:B------:R-:W-:Y:S05]  /*10a0*/  BRA `(.L_x_13) ;  /* 0x0000000000047947 */ /* 0x000fea0003800000 */
.L_x_14:
[----:B------:R-:W2:Y:S02]  /*10b0*/  LDC R7, c[0x0][0x580] ;  /* 0x00016000ff077b82 */ /* 0x000ea40000000800 */
.L_x_13:
[----:B------:R-:W-:Y:S02]  /*10c0*/  ULDC.64 UR4, c[0x0][0x5a0] ;  /* 0x0001680000047ab9 */ /* 0x000fe40000000a00 */
[----:B------:R-:W-:-:S04]  /*10d0*/  ISETP.NE.U32.AND P0, PT, RZ, UR4, PT ;  /* 0x00000004ff007c0c */ /* 0x000fc8000bf05070 */
[----:B------:R-:W-:-:S13]  /*10e0*/  ISETP.NE.AND.EX P0, PT, RZ, UR5, PT, P0 ;  /* 0x00000005ff007c0c */ /* 0x000fda000bf05300 */
[----:B------:R-:W-:Y:S05]  /*10f0*/  @!P0 BRA `(.L_x_15) ;  /* 0x00000000001c8947 */ /* 0x000fea0003800000 */
[----:B01----:R-:W0:Y:S02]  /*1100*/  LDC.64 R8, c[0x0][0x5a0] ;  /* 0x00016800ff087b82 */ /* 0x003e240000000a00 */
[----:B0-----:R-:W3:Y:S02]  /*1110*/  LDG.E.64 R8, desc[UR16][R8.64] ;  /* 0x0000001008087981 */ /* 0x001ee4000c1e1b00 */
[----:B---3--:R-:W-:-:S04]  /*1120*/  ISETP.NE.U32.AND P0, PT, R8, RZ, PT ;  /* 0x000000ff0800720c */ /* 0x008fc80003f05070 */
[----:B------:R-:W-:-:S13]  /*1130*/  ISETP.NE.AND.EX P0, PT, R9, RZ, PT, P0 ;  /* 0x000000ff0900720c */ /* 0x000fda0003f05300 */
[----:B------:R-:W-:Y:S05]  /*1140*/  @!P0 BRA `(.L_x_15) ;  /* 0x0000000000088947 */ /* 0x000fea0003800000 */
[----:B------:R0:W5:Y:S01]  /*1150*/  LD.E R12, desc[UR16][R8.64] ;  /* 0x00000010080c7980 */ /* 0x000162000c101900 */
[----:B------:R-:W-:Y:S05]  /*1160*/  BRA `(.L_x_16) ;  /* 0x0000000000207947 */ /* 0x000fea0003800000 */
.L_x_15:
[----:B------:R-:W-:Y:S02]  /*1170*/  ULDC.64 UR4, c[0x0][0x590] ;  /* 0x0001640000047ab9 */ /* 0x000fe40000000a00 */
[----:B------:R-:W-:-:S04]  /*1180*/  ISETP.NE.U32.AND P0, PT, RZ, UR4, PT ;  /* 0x00000004ff007c0c */ /* 0x000fc8000bf05070 */
[----:B------:R-:W-:-:S13]  /*1190*/  ISETP.NE.AND.EX P0, PT, RZ, UR5, PT, P0 ;  /* 0x00000005ff007c0c */ /* 0x000fda000bf05300 */
[----:B------:R-:W-:Y:S05]  /*11a0*/  @!P0 BRA `(.L_x_17) ;  /* 0x00000000000c8947 */ /* 0x000fea0003800000 */
[----:B------:R-:W3:Y:S02]  /*11b0*/  LDC.64 R12, c[0x0][0x590] ;  /* 0x00016400ff0c7b82 */ /* 0x000ee40000000a00 */
[----:B---3--:R3:W5:Y:S01]  /*11c0*/  LDG.E R12, desc[UR16][R12.64] ;  /* 0x000000100c0c7981 */ /* 0x008762000c1e1900 */
[----:B------:R-:W-:Y:S05]  /*11d0*/  BRA `(.L_x_16) ;  /* 0x0000000000047947 */ /* 0x000fea0003800000 */
.L_x_17:
[----:B------:R-:W4:Y:S02]  /*11e0*/  LDC R12, c[0x0][0x584] ;  /* 0x00016100ff0c7b82 */ /* 0x000f240000000800 */
.L_x_16:
[----:B------:R-:W-:-:S13]  /*11f0*/  LOP3.LUT P0, RZ, R14, 0xff, RZ, 0xc0, !PT ;  /* 0x000000ff0eff7812 */ /* 0x000fda000780c0ff */
[----:B------:R-:W-:Y:S05]  /*1200*/  @!P0 EXIT ;  /* 0x000000000000894d */ /* 0x000fea0003800000 */
[----:B------:R-:W-:Y:S01]  /*1210*/  ULDC UR4, c[0x0][0x28c] ;  /* 0x0000a30000047ab9 */ /* 0x000fe20000000800 */
[----:B------:R-:W-:Y:S01]  /*1220*/  LOP3.LUT R81, R2, 0x1, RZ, 0xfc, !PT ;  /* 0x0000000102517812 */ /* 0x000fe200078efcff */
[----:B------:R-:W-:-:S04]  /*1230*/  UIADD3 UR4, UR4, 0x7f, URZ ;  /* 0x0000007f04047890 */ /* 0x000fc8000fffe03f */
[----:B------:R-:W-:-:S04]  /*1240*/  USHF.R.S32.HI UR5, URZ, 0x1f, UR4 ;  /* 0x0000001f3f057899 */ /* 0x000fc80008011404 */
[----:B------:R-:W-:-:S03]  /*1250*/  ULEA.HI UR5, UR5, UR4, URZ, 0x7 ;  /* 0x0000000405057291 */ /* 0x000fc6000f8f383f */
[----:B------:R-:W-:Y:S01]  /*1260*/  UMOV UR4, URZ ;  /* 0x0000003f00047c82 */ /* 0x000fe20008000000 */
[----:B------:R-:W-:-:S03]  /*1270*/  USHF.R.S32.HI UR9, URZ, 0x7, UR5 ;  /* 0x000000073f097899 */ /* 0x000fc60008011405 */
[----:B------:R-:W-:-:S09]  /*1280*/  UMOV UR5, URZ ;  /* 0x0000003f00057c82 */ /* 0x000fd20008000000 */
.L_x_108:
[----:B01----:R-:W-:Y:S01]  /*1290*/  LOP3.LUT R8, R0, 0x80, RZ, 0xc0, !PT ;  /* 0x0000008000087812 */ /* 0x003fe200078ec0ff */
[----:B------:R-:W0:Y:S01]  /*12a0*/  S2UR UR13, SR_CgaCtaId ;  /* 0x00000000000d79c3 */ /* 0x000e220000008800 */
[----:B------:R-:W-:Y:S01]  /*12b0*/  UMOV UR12, 0x400 ;  /* 0x00000400000c7882 */ /* 0x000fe20000000000 */
[----:B------:R-:W-:Y:S01]  /*12c0*/  UMOV UR6, URZ ;  /* 0x0000003f00067c82 */ /* 0x000fe20008000000 */
[----:B------:R-:W-:Y:S01]  /*12d0*/  SHF.R.U32.HI R8, RZ, 0x7, R8 ;  /* 0x00000007ff087819 */ /* 0x000fe20000011608 */
[----:B------:R-:W-:Y:S01]  /*12e0*/  UMOV UR7, URZ ;  /* 0x0000003f00077c82 */ /* 0x000fe20008000000 */
[----:B------:R-:W-:Y:S01]  /*12f0*/  UMOV UR18, UR5 ;  /* 0x0000000500127c82 */ /* 0x000fe20008000000 */
[----:B------:R-:W-:Y:S01]  /*1300*/  CS2R R16, SRZ ;  /* 0x0000000000107805 */ /* 0x000fe2000001ff00 */
[----:B---3--:R-:W-:Y:S01]  /*1310*/  IMAD.MOV.U32 R13, RZ, RZ, RZ ;  /* 0x000000ffff0d7224 */ /* 0x008fe200078e00ff */
[----:B------:R-:W1:Y:S01]  /*1320*/  LDC R9, c[0x0][0x28c] ;  /* 0x0000a300ff097b82 */ /* 0x000e620000000800 */
[----:B------:R-:W3:Y:S01]  /*1330*/  SHFL.IDX PT, R8, R8, RZ, 0x1f ;  /* 0x00001fff08087589 */ /* 0x000ee200000e0000 */
[----:B------:R-:W-:-:S02]  /*1340*/  CS2R R18, SRZ ;  /* 0x0000000000127805 */ /* 0x000fc4000001ff00 */
[----:B------:R-:W-:Y:S02]  /*1350*/  CS2R R20, SRZ ;  /* 0x0000000000147805 */ /* 0x000fe4000001ff00 */
[----:B------:R-:W-:Y:S02]  /*1360*/  CS2R R22, SRZ ;  /* 0x0000000000167805 */ /* 0x000fe4000001ff00 */
[----:B------:R-:W-:Y:S02]  /*1370*/  CS2R R56, SRZ ;  /* 0x0000000000387805 */ /* 0x000fe4000001ff00 */
[----:B------:R-:W-:Y:S02]  /*1380*/  CS2R R58, SRZ ;  /* 0x00000000003a7805 */ /* 0x000fe4000001ff00 */
[----:B------:R-:W-:Y:S02]  /*1390*/  CS2R R60, SRZ ;  /* 0x00000000003c7805 */ /* 0x000fe4000001ff00 */
[----:B------:R-:W-:-:S02]  /*13a0*/  CS2R R62, SRZ ;  /* 0x00000000003e7805 */ /* 0x000fc4000001ff00 */
[----:B------:R-:W-:Y:S02]  /*13b0*/  CS2R R64, SRZ ;  /* 0x0000000000407805 */ /* 0x000fe4000001ff00 */
[----:B------:R-:W-:Y:S02]  /*13c0*/  CS2R R66, SRZ ;  /* 0x0000000000427805 */ /* 0x000fe4000001ff00 */
[----:B------:R-:W-:Y:S01]  /*13d0*/  CS2R R68, SRZ ;  /* 0x0000000000447805 */ /* 0x000fe2000001ff00 */
[----:B------:R-:W-:Y:S01]  /*13e0*/  IMAD.MOV.U32 R70, RZ, RZ, RZ ;  /* 0x000000ffff467224 */ /* 0x000fe200078e00ff */
[----:B------:R-:W-:Y:S01]  /*13f0*/  CS2R R74, SRZ ;  /* 0x00000000004a7805 */ /* 0x000fe2000001ff00 */
[----:B------:R-:W-:Y:S01]  /*1400*/  IMAD.MOV.U32 R72, RZ, RZ, RZ ;  /* 0x000000ffff487224 */ /* 0x000fe200078e00ff */
[----:B------:R-:W-:Y:S02]  /*1410*/  CS2R R76, SRZ ;  /* 0x00000000004c7805 */ /* 0x000fe4000001ff00 */
[----:B------:R-:W-:Y:S01]  /*1420*/  CS2R R78, SRZ ;  /* 0x00000000004e7805 */ /* 0x000fe2000001ff00 */
[----:B------:R-:W-:Y:S01]  /*1430*/  IMAD.MOV.U32 R80, RZ, RZ, RZ ;  /* 0x000000ffff507224 */ /* 0x000fe200078e00ff */
[----:B----4-:R-:W-:Y:S01]  /*1440*/  CS2R R24, SRZ ;  /* 0x0000000000187805 */ /* 0x010fe2000001ff00 */
[----:B------:R-:W-:Y:S01]  /*1450*/  IMAD.U32 R14, RZ, RZ, UR4 ;  /* 0x00000004ff0e7e24 */ /* 0x000fe2000f8e00ff */
[----:B------:R-:W-:-:S02]  /*1460*/  CS2R R26, SRZ ;  /* 0x00000000001a7805 */ /* 0x000fc4000001ff00 */
[----:B------:R-:W-:Y:S02]  /*1470*/  CS2R R28, SRZ ;  /* 0x00000000001c7805 */ /* 0x000fe4000001ff00 */
[----:B------:R-:W-:Y:S02]  /*1480*/  CS2R R30, SRZ ;  /* 0x00000000001e7805 */ /* 0x000fe4000001ff00 */
[----:B------:R-:W-:Y:S02]  /*1490*/  CS2R R32, SRZ ;  /* 0x0000000000207805 */ /* 0x000fe4000001ff00 */
[----:B-1----:R-:W-:Y:S02]  /*14a0*/  ISETP.GE.AND P0, PT, R9, 0x1, PT ;  /* 0x000000010900780c */ /* 0x002fe40003f06270 */
[----:B------:R-:W-:Y:S02]  /*14b0*/  CS2R R34, SRZ ;  /* 0x0000000000227805 */ /* 0x000fe4000001ff00 */
[----:B---3--:R-:W-:-:S02]  /*14c0*/  R2UR UR8, R8 ;  /* 0x00000000080872ca */ /* 0x008fc400000e0000 */
        /* <DEDUP_REMOVED lines=8> */
[----:B------:R-:W-:Y:S02]  /*1550*/  CS2R R52, SRZ ;  /* 0x0000000000347805 */ /* 0x000fe4000001ff00 */
[----:B------:R-:W-:Y:S01]  /*1560*/  CS2R R54, SRZ ;  /* 0x0000000000367805 */ /* 0x000fe2000001ff00 */
[----:B------:R-:W-:-:S04]  /*1570*/  ULEA.HI UR10, UR8, UR8, URZ, 0x1 ;  /* 0x00000008080a7291 */ /* 0x000fc8000f8f083f */
[----:B------:R-:W-:Y:S02]  /*1580*/  ULOP3.LUT UR11, UR10, 0x7fffe, URZ, 0xc0, !UPT ;  /* 0x0007fffe0a0b7892 */ /* 0x000fe4000f8ec03f */
[----:B0-----:R-:W-:Y:S02]  /*1590*/  ULEA UR10, UR13, UR12, 0x18 ;  /* 0x0000000c0d0a7291 */ /* 0x001fe4000f8ec03f */
[----:B------:R-:W-:-:S03]  /*15a0*/  UIADD3 UR11, UR8, -UR11, URZ ;  /* 0x8000000b080b7290 */ /* 0x000fc6000fffe03f */
[----:B------:R-:W-:Y:S01]  /*15b0*/  UMOV UR8, URZ ;  /* 0x0000003f00087c82 */ /* 0x000fe20008000000 */
[----:B------:R-:W-:-:S04]  /*15c0*/  ULEA UR11, UR11, UR10, 0xd ;  /* 0x0000000a0b0b7291 */ /* 0x000fc8000f8e683f */
[----:B------:R-:W-:-:S04]  /*15d0*/  UIADD3 UR11, UR11, 0x180, URZ ;  /* 0x000001800b0b7890 */ /* 0x000fc8000fffe03f */
[----:B------:R-:W-:-:S04]  /*15e0*/  USHF.R.U32.HI UR11, URZ, 0x4, UR11 ;  /* 0x000000043f0b7899 */ /* 0x000fc8000801160b */
[----:B------:R-:W-:Y:S01]  /*15f0*/  ULOP3.LUT UR11, UR11, 0x3fff, URZ, 0xc0, !UPT ;  /* 0x00003fff0b0b7892 */ /* 0x000fe2000f8ec03f */
[----:B------:R-:W-:Y:S11]  /*1600*/  @!P0 BRA `(.L_x_18) ;  /* 0x0000000400a48947 */ /* 0x000ff60003800000 */
[----:B------:R-:W-:-:S13]  /*1610*/  ISETP.NE.AND P1, PT, R81, 0x3, PT ;  /* 0x000000035100780c */ /* 0x000fda0003f25270 */
[----:B------:R-:W-:Y:S05]  /*1620*/  @!P1 BRA `(.L_x_19) ;  /* 0x0000000000049947 */ /* 0x000fea0003800000 */
[----:B------:R-:W-:Y:S01]  /*1630*/  BPT.TRAP 0x1 ;  /* 0x000000040000795c */ /* 0x000fe20000300000 */
.L_x_19:
[----:B------:R-:W-:Y:S01]  /*1640*/  ULEA UR6, UR5, UR10, 0x3 ;  /* 0x0000000a05067291 */ /* 0x000fe2000f8e183f */
[----:B------:R-:W-:-:S05]  /*1650*/  IMAD.U32 R8, RZ, RZ, UR4 ;  /* 0x00000004ff087e24 */ /* 0x000fca000f8e00ff */
[----:B------:R-:W-:-:S04]  /*1660*/  SHF.L.U32 R8, R8, 0x1f, RZ ;  /* 0x0000001f08087819 */ /* 0x000fc800000006ff */
[----:B------:R0:W1:Y:S01]  /*1670*/  SYNCS.PHASECHK.TRANS64.TRYWAIT P0, [UR6], R8 ;  /* 0x00000008ff0075a7 */ /* 0x0000620008000146 */
[----:B------:R-:W-:Y:S05]  /*1680*/  @!P1 BRA `(.L_x_20) ;  /* 0x0000000000049947 */ /* 0x000fea0003800000 */
[----:B------:R-:W-:Y:S01]  /*1690*/  BPT.TRAP 0x1 ;  /* 0x000000040000795c */ /* 0x000fe20000300000 */
.L_x_20:
[----:B-1----:R-:W-:Y:S05]  /*16a0*/  @P0 BRA `(.L_x_21) ;  /* 0x0000000000080947 */ /* 0x002fea0003800000 */
[----:B------:R-:W1:Y:S02]  /*16b0*/  SYNCS.PHASECHK.TRANS64.TRYWAIT P0, [UR6], R8 ;  /* 0x00000008ff0075a7 */ /* 0x000e640008000146 */
[----:B-1----:R-:W-:Y:S05]  /*16c0*/  @!P0 BRA `(.L_x_22) ;  /* 0x00000058003c8947 */ /* 0x002fea0003800000 */
.L_x_21:
[----:B------:R-:W-:Y:S01]  /*16d0*/  UIADD3 UR6, UR10, 0x24180, URZ ;  /* 0x000241800a067890 */ /* 0x000fe2000fffe03f */
[----:B------:R-:W-:Y:S01]  /*16e0*/  WARPGROUP.ARRIVE ;  /* 0x00000000000079c5 */ /* 0x000fe20000000000 */
[----:B------:R-:W-:Y:S01]  /*16f0*/  ULOP3.LUT UR8, UR11, 0x10000, URZ, 0xfc, !UPT ;  /* 0x000100000b087892 */ /* 0x000fe2000f8efc3f */
[----:B------:R-:W-:Y:S01]  /*1700*/  CS2R R16, SRZ ;  /* 0x0000000000107805 */ /* 0x000fe2000001ff00 */
[----:B------:R-:W-:Y:S01]  /*1710*/  USHF.R.U32.HI UR6, URZ, 0x4, UR6 ;  /* 0x000000043f067899 */ /* 0x000fe20008011606 */
[----:B------:R-:W-:Y:S01]  /*1720*/  IMAD.MOV.U32 R13, RZ, RZ, RZ ;  /* 0x000000ffff0d7224 */ /* 0x000fe200078e00ff */
[----:B------:R-:W-:Y:S01]  /*1730*/  UMOV UR13, 0x40000040 ;  /* 0x40000040000d7882 */ /* 0x000fe20000000000 */
[----:B------:R-:W-:Y:S01]  /*1740*/  UMOV UR15, 0x40000040 ;  /* 0x40000040000f7882 */ /* 0x000fe20000000000 */
[----:B------:R-:W-:Y:S01]  /*1750*/  ULOP3.LUT UR6, UR6, 0x3fff, URZ, 0xc0, !UPT ;  /* 0x00003fff06067892 */ /* 0x000fe2000f8ec03f */
[----:B------:R-:W-:Y:S02]  /*1760*/  CS2R R18, SRZ ;  /* 0x0000000000127805 */ /* 0x000fe4000001ff00 */
[----:B------:R-:W-:-:S02]  /*1770*/  CS2R R20, SRZ ;  /* 0x0000000000147805 */ /* 0x000fc4000001ff00 */
[----:B------:R-:W-:Y:S01]  /*1780*/  CS2R R22, SRZ ;  /* 0x0000000000167805 */ /* 0x000fe2000001ff00 */
[----:B------:R-:W-:Y:S01]  /*1790*/  ULOP3.LUT UR7, UR6, 0x10000, URZ, 0xfc, !UPT ;  /* 0x0001000006077892 */ /* 0x000fe2000f8efc3f */
[----:B------:R-:W-:Y:S01]  /*17a0*/  CS2R R56, SRZ ;  /* 0x0000000000387805 */ /* 0x000fe2000001ff00 */
[----:B------:R-:W-:Y:S01]  /*17b0*/  ULEA UR6, UR5, UR8, 0xa ;  /* 0x0000000805067291 */ /* 0x000fe2000f8e503f */
[----:B------:R-:W-:Y:S01]  /*17c0*/  CS2R R58, SRZ ;  /* 0x00000000003a7805 */ /* 0x000fe2000001ff00 */
[----:B------:R-:W-:Y:S01]  /*17d0*/  ULEA UR7, UR5, UR7, 0x9 ;  /* 0x0000000705077291 */ /* 0x000fe2000f8e483f */
[----:B------:R-:W-:Y:S02]  /*17e0*/  CS2R R60, SRZ ;  /* 0x00000000003c7805 */ /* 0x000fe4000001ff00 */
[----:B------:R-:W-:Y:S02]  /*17f0*/  CS2R R62, SRZ ;  /* 0x00000000003e7805 */ /* 0x000fe4000001ff00 */
[----:B------:R-:W-:-:S02]  /*1800*/  CS2R R64, SRZ ;  /* 0x0000000000407805 */ /* 0x000fc4000001ff00 */
[----:B------:R-:W-:Y:S01]  /*1810*/  CS2R R66, SRZ ;  /* 0x0000000000427805 */ /* 0x000fe2000001ff00 */
[----:B------:R-:W-:Y:S01]  /*1820*/  UMOV UR12, UR6 ;  /* 0x00000006000c7c82 */ /* 0x000fe20008000000 */
[----:B------:R-:W-:Y:S01]  /*1830*/  CS2R R68, SRZ ;  /* 0x0000000000447805 */ /* 0x000fe2000001ff00 */
[----:B------:R-:W-:Y:S01]  /*1840*/  UMOV UR14, UR7 ;  /* 0x00000007000e7c82 */ /* 0x000fe20008000000 */
[----:B------:R-:W-:Y:S01]  /*1850*/  IMAD.MOV.U32 R70, RZ, RZ, RZ ;  /* 0x000000ffff467224 */ /* 0x000fe200078e00ff */
[----:B------:R-:W-:Y:S01]  /*1860*/  QGMMA.64x64x32.F32.E4M3.E4M3 R24, gdesc[UR12], RZ, !UPT ;  /* 0x00e000000c1879f3 */ /* 0x000fe2000c7008ff */
[----:B------:R-:W-:Y:S01]  /*1870*/  UIADD3 UR12, UR6, 0x2, URZ ;  /* 0x00000002060c7890 */ /* 0x000fe2000fffe03f */
[----:B------:R-:W-:Y:S01]  /*1880*/  IMAD.MOV.U32 R72, RZ, RZ, RZ ;  /* 0x000000ffff487224 */ /* 0x000fe200078e00ff */
[----:B------:R-:W-:Y:S01]  /*1890*/  UIADD3 UR14, UR7, 0x2, URZ ;  /* 0x00000002070e7890 */ /* 0x000fe2000fffe03f */
[----:B------:R-:W-:Y:S01]  /*18a0*/  CS2R R74, SRZ ;  /* 0x00000000004a7805 */ /* 0x000fe2000001ff00 */
[----:B------:R-:W-:Y:S01]  /*18b0*/  UMOV UR13, 0x40000040 ;  /* 0x40000040000d7882 */ /* 0x000fe20000000000 */
[----:B------:R-:W-:Y:S01]  /*18c0*/  UMOV UR15, 0x40000040 ;  /* 0x40000040000f7882 */ /* 0x000fe20000000000 */
[----:B------:R-:W-:-:S02]  /*18d0*/  CS2R R76, SRZ ;  /* 0x00000000004c7805 */ /* 0x000fc4000001ff00 */
[----:B------:R-:W-:Y:S01]  /*18e0*/  CS2R R78, SRZ ;  /* 0x00000000004e7805 */ /* 0x000fe2000001ff00 */
[----:B------:R-:W-:Y:S02]  /*18f0*/  IMAD.MOV.U32 R80, RZ, RZ, RZ ;  /* 0x000000ffff507224 */ /* 0x000fe400078e00ff */
[----:B------:R-:W-:Y:S01]  /*1900*/  QGMMA.64x64x32.F32.E4M3.E4M3 R24, gdesc[UR12], R24 ;  /* 0x00e000000c1879f3 */ /* 0x000fe20008700818 */
[----:B------:R-:W-:Y:S02]  /*1910*/  UIADD3 UR12, UR6, 0x4, URZ ;  /* 0x00000004060c7890 */ /* 0x000fe4000fffe03f */
[----:B------:R-:W-:Y:S01]  /*1920*/  UIADD3 UR14, UR7, 0x4, URZ ;  /* 0x00000004070e7890 */ /* 0x000fe2000fffe03f */
[----:B------:R-:W-:Y:S01]  /*1930*/  UMOV UR13, 0x40000040 ;  /* 0x40000040000d7882 */ /* 0x000fe20000000000 */
[----:B------:R-:W-:-:S07]  /*1940*/  UMOV UR15, 0x40000040 ;  /* 0x40000040000f7882 */ /* 0x000fce0000000000 */
[----:B------:R-:W-:Y:S01]  /*1950*/  QGMMA.64x64x32.F32.E4M3.E4M3 R24, gdesc[UR12], R24 ;  /* 0x00e000000c1879f3 */ /* 0x000fe20008700818 */
[----:B------:R-:W-:Y:S02]  /*1960*/  UIADD3 UR14, UR7, 0x6, URZ ;  /* 0x00000006070e7890 */ /* 0x000fe4000fffe03f */
[----:B------:R-:W-:Y:S01]  /*1970*/  UIADD3 UR12, UR6, 0x6, URZ ;  /* 0x00000006060c7890 */ /* 0x000fe2000fffe03f */
[----:B------:R-:W-:Y:S01]  /*1980*/  ULDC UR7, c[0x0][0x50c] ;  /* 0x0001430000077ab9 */ /* 0x000fe20000000800 */
[----:B------:R-:W-:Y:S01]  /*1990*/  UMOV UR13, 0x40000040 ;  /* 0x40000040000d7882 */ /* 0x000fe20000000000 */
[----:B------:R-:W-:Y:S01]  /*19a0*/  UISETP.NE.AND UP0, UPT, UR7, 0x4, UPT ;  /* 0x000000040700788c */ /* 0x000fe2000bf05270 */
[----:B------:R-:W-:Y:S01]  /*19b0*/  UMOV UR15, 0x40000040 ;  /* 0x40000040000f7882 */ /* 0x000fe20000000000 */
[----:B------:R-:W-:Y:S02]  /*19c0*/  UMOV UR6, 0x4 ;  /* 0x0000000400067882 */ /* 0x000fe40000000000 */
[----:B------:R-:W-:-:S06]  /*19d0*/  USEL UR7, URZ, 0x1, UP0 ;  /* 0x000000013f077887 */ /* 0x000fcc0008000000 */
[----:B------:R-:W-:Y:S01]  /*19e0*/  ISETP.NE.AND P0, PT, RZ, UR7, PT ;  /* 0x00000007ff007c0c */ /* 0x000fe2000bf05270 */
[----:B------:R-:W-:-:S12]  /*19f0*/  QGMMA.64x64x32.F32.E4M3.E4M3 R24, gdesc[UR12], R24, gsb0 ;  /* 0x00e000000c1879f3 */ /* 0x000fd80008000818 */
[----:B------:R-:W-:Y:S05]  /*1a00*/  @!P0 BRA `(.L_x_23) ;  /* 0x0000000000888947 */ /* 0x000fea0003800000 */
[----:B------:R-:W-:Y:S02]  /*1a10*/  WARPGROUP.DEPBAR.LE gsb0, 0x0 ;  /* 0x00008000000079c5 */ /* 0x000fe40000010000 */
[----:B------:R-:W-:-:S01]  /*1a20*/  FADD R79, RZ, R24 ;  /* 0x00000018ff4f7221 */ /* 0x000fc20000000000 */
[----:B------:R-:W-:Y:S01]  /*1a30*/  FADD R80, RZ, R25 ;  /* 0x00000019ff507221 */ /* 0x000fe20000000000 */
        /* <DEDUP_REMOVED lines=30> */
[----:B------:R-:W-:-:S06]  /*1c20*/  UMOV UR6, URZ ;  /* 0x0000003f00067c82 */ /* 0x000fcc0008000000 */
.L_x_23:
[----:B------:R-:W-:-:S04]  /*1c30*/  UIADD3 UR18, UR5, 0x1, URZ ;  /* 0x0000000105127890 */ /* 0x000fc8000fffe03f */
[----:B------:R-:W-:-:S04]  /*1c40*/  UISETP.NE.AND UP0, UPT, UR18, 0x9, UPT ;  /* 0x000000091200788c */ /* 0x000fc8000bf05270 */
[----:B------:R-:W-:Y:S02]  /*1c50*/  USEL UR8, URZ, 0x1, UP0 ;  /* 0x000000013f087887 */ /* 0x000fe40008000000 */
[----:B------:R-:W-:Y:S02]  /*1c60*/  USEL UR18, UR18, URZ, UP0 ;  /* 0x0000003f12127287 */ /* 0x000fe40008000000 */
[----:B------:R-:W-:-:S06]  /*1c70*/  ULOP3.LUT UR8, UR4, UR8, URZ, 0x3c, !UPT ;  /* 0x0000000804087292 */ /* 0x000fcc000f8e3c3f */
[----:B------:R-:W-:Y:S01]  /*1c80*/  IMAD.U32 R14, RZ, RZ, UR8 ;  /* 0x00000008ff0e7e24 */ /* 0x000fe2000f8e00ff */
[----:B------:R-:W-:-:S06]  /*1c90*/  UMOV UR8, 0x1 ;  /* 0x0000000100087882 */ /* 0x000fcc0000000000 */
.L_x_18:
[----:B------:R-:W-:-:S04]  /*1ca0*/  UISETP.LT.AND UP0, UPT, UR9, 0x1, UPT ;  /* 0x000000010900788c */ /* 0x000fc8000bf01270 */
[----:B------:R-:W-:-:S04]  /*1cb0*/  USEL UR12, UR9, 0x1, UP0 ;  /* 0x00000001090c7887 */ /* 0x000fc80008000000 */
[----:B------:R-:W-:-:S04]  /*1cc0*/  UIADD3 UR12, UR9, -UR12, URZ ;  /* 0x8000000c090c7290 */ /* 0x000fc8000fffe03f */
[----:B------:R-:W-:-:S06]  /*1cd0*/  UISETP.GE.AND UP0, UPT, UR12, 0x1, UPT ;  /* 0x000000010c00788c */ /* 0x000fcc000bf06270 */
[----:B------:R-:W-:-:S13]  /*1ce0*/  PLOP3.LUT P0, PT, PT, PT, UP0, 0x80, 0x0 ;  /* 0x000000000000781c */ /* 0x000fda0003f0f008 */
[----:B------:R-:W-:Y:S05]  /*1cf0*/  @!P0 BRA `(.L_x_24) ;  /* 0x0000000400b88947 */ /* 0x000fea0003800000 */
[----:B01----:R-:W-:Y:S01]  /*1d00*/  IMAD.U32 R8, RZ, RZ, UR12 ;  /* 0x0000000cff087e24 */ /* 0x003fe2000f8e00ff */
[----:B------:R-:W-:Y:S01]  /*1d10*/  ULDC UR19, c[0x0][0x50c] ;  /* 0x0001430000137ab9 */ /* 0x000fe20000000800 */
[----:B------:R-:W-:-:S07]  /*1d20*/  IMAD.U32 R9, RZ, RZ, UR5 ;  /* 0x00000005ff097e24 */ /* 0x000fce000f8e00ff */
.L_x_32:
[----:B------:R-:W-:-:S13]  /*1d30*/  ISETP.NE.AND P1, PT, R81, 0x3, PT ;  /* 0x000000035100780c */ /* 0x000fda0003f25270 */
[----:B------:R-:W-:Y:S05]  /*1d40*/  @!P1 BRA `(.L_x_25) ;  /* 0x0000000000049947 */ /* 0x000fea0003800000 */
[----:B------:R-:W-:Y:S01]  /*1d50*/  BPT.TRAP 0x1 ;  /* 0x000000040000795c */ /* 0x000fe20000300000 */
.L_x_25:
[----:B------:R-:W0:Y:S01]  /*1d60*/  S2UR UR12, SR_CgaCtaId ;  /* 0x00000000000c79c3 */ /* 0x000e220000008800 */
[----:B------:R-:W-:Y:S01]  /*1d70*/  UMOV UR10, 0x400 ;  /* 0x00000400000a7882 */ /* 0x000fe20000000000 */
[----:B------:R-:W-:Y:S01]  /*1d80*/  SHF.L.U32 R10, R14, 0x1f, RZ ;  /* 0x0000001f0e0a7819 */ /* 0x000fe200000006ff */
[----:B0-----:R-:W-:-:S04]  /*1d90*/  ULEA UR10, UR12, UR10, 0x18 ;  /* 0x0000000a0c0a7291 */ /* 0x001fc8000f8ec03f */
[----:B------:R-:W-:-:S09]  /*1da0*/  ULEA UR12, UR18, UR10, 0x3 ;  /* 0x0000000a120c7291 */ /* 0x000fd2000f8e183f */
[----:B------:R0:W1:Y:S01]  /*1db0*/  SYNCS.PHASECHK.TRANS64.TRYWAIT P0, [UR12], R10 ;  /* 0x0000000aff0075a7 */ /* 0x000062000800014c */
[----:B------:R-:W-:Y:S05]  /*1dc0*/  @!P1 BRA `(.L_x_26) ;  /* 0x0000000000049947 */ /* 0x000fea0003800000 */
[----:B------:R-:W-:Y:S01]  /*1dd0*/  BPT.TRAP 0x1 ;  /* 0x000000040000795c */ /* 0x000fe20000300000 */
.L_x_26:
[----:B-1----:R-:W-:Y:S05]  /*1de0*/  @P0 BRA `(.L_x_27) ;  /* 0x0000000000080947 */ /* 0x002fea0003800000 */
[----:B------:R-:W1:Y:S02]  /*1df0*/  SYNCS.PHASECHK.TRANS64.TRYWAIT P0, [UR12], R10 ;  /* 0x0000000aff0075a7 */ /* 0x000e64000800014c */
[----:B-1----:R-:W-:Y:S05]  /*1e00*/  @!P0 BRA `(.L_x_28) ;  /* 0x0000005000848947 */ /* 0x002fea0003800000 */
.L_x_27:
[----:B------:R-:W-:Y:S01]  /*1e10*/  UIADD3 UR12, UR10, 0x24180, URZ ;  /* 0x000241800a0c7890 */ /* 0x000fe2000fffe03f */
[----:B------:R-:W-:Y:S01]  /*1e20*/  WARPGROUP.ARRIVE ;  /* 0x00000000000079c5 */ /* 0x000fe20000000000 */
[----:B------:R-:W-:Y:S02]  /*1e30*/  UISETP.NE.AND UP0, UPT, UR7, URZ, UPT ;  /* 0x0000003f0700728c */ /* 0x000fe4000bf05270 */
[----:B------:R-:W-:Y:S02]  /*1e40*/  USHF.R.U32.HI UR12, URZ, 0x4, UR12 ;  /* 0x000000043f0c7899 */ /* 0x000fe4000801160c */
[----:B------:R-:W-:Y:S02]  /*1e50*/  USEL UR8, UR8, URZ, !UP0 ;  /* 0x0000003f08087287 */ /* 0x000fe4000c000000 */
[----:B------:R-:W-:Y:S02]  /*1e60*/  ULOP3.LUT UR12, UR12, 0x3fff, URZ, 0xc0, !UPT ;  /* 0x00003fff0c0c7892 */ /* 0x000fe4000f8ec03f */
[----:B------:R-:W-:-:S02]  /*1e70*/  UISETP.NE.U32.AND UP0, UPT, UR8, URZ, UPT ;  /* 0x0000003f0800728c */ /* 0x000fc4000bf05070 */
[----:B------:R-:W-:Y:S02]  /*1e80*/  ULOP3.LUT UR7, UR11, 0x10000, URZ, 0xfc, !UPT ;  /* 0x000100000b077892 */ /* 0x000fe4000f8efc3f */
[----:B------:R-:W-:Y:S02]  /*1e90*/  ULOP3.LUT UR8, UR12, 0x10000, URZ, 0xfc, !UPT ;  /* 0x000100000c087892 */ /* 0x000fe4000f8efc3f */
[----:B------:R-:W-:Y:S02]  /*1ea0*/  ULEA UR7, UR18, UR7, 0xa ;  /* 0x0000000712077291 */ /* 0x000fe4000f8e503f */
[----:B------:R-:W-:Y:S01]  /*1eb0*/  ULEA UR8, UR18, UR8, 0x9 ;  /* 0x0000000812087291 */ /* 0x000fe2000f8e483f */
[----:B------:R-:W-:Y:S01]  /*1ec0*/  UMOV UR13, 0x40000040 ;  /* 0x40000040000d7882 */ /* 0x000fe20000000000 */
[----:B------:R-:W-:Y:S01]  /*1ed0*/  UMOV UR15, 0x40000040 ;  /* 0x40000040000f7882 */ /* 0x000fe20000000000 */
[----:B------:R-:W-:Y:S02]  /*1ee0*/  UIADD3 UR6, UR6, 0x4, URZ ;  /* 0x0000000406067890 */ /* 0x000fe4000fffe03f */
[----:B------:R-:W-:-:S02]  /*1ef0*/  UMOV UR12, UR7 ;  /* 0x00000007000c7c82 */ /* 0x000fc40008000000 */
[----:B------:R-:W-:Y:S02]  /*1f00*/  UMOV UR14, UR8 ;  /* 0x00000008000e7c82 */ /* 0x000fe40008000000 */
[----:B------:R-:W-:Y:S01]  /*1f10*/  QGMMA.64x64x32.F32.E4M3.E4M3 R24, gdesc[UR12], R24, UP0 ;  /* 0x00e000000c1879f3 */ /* 0x000fe2000bf00818 */
[----:B------:R-:W-:Y:S02]  /*1f20*/  UIADD3 UR12, UR7, 0x2, URZ ;  /* 0x00000002070c7890 */ /* 0x000fe4000fffe03f */
[----:B------:R-:W-:Y:S01]  /*1f30*/  UIADD3 UR14, UR8, 0x2, URZ ;  /* 0x00000002080e7890 */ /* 0x000fe2000fffe03f */
[----:B------:R-:W-:Y:S01]  /*1f40*/  UMOV UR13, 0x40000040 ;  /* 0x40000040000d7882 */ /* 0x000fe20000000000 */
[----:B------:R-:W-:Y:S01]  /*1f50*/  UMOV UR15, 0x40000040 ;  /* 0x40000040000f7882 */ /* 0x000fe20000000000 */
[----:B------:R-:W-:-:S06]  /*1f60*/  UISETP.NE.AND UP0, UPT, UR6, UR19, UPT ;  /* 0x000000130600728c */ /* 0x000fcc000bf05270 */
        /* <DEDUP_REMOVED lines=8> */
[----:B------:R-:W-:Y:S01]  /*1ff0*/  UMOV UR13, 0x40000040 ;  /* 0x40000040000d7882 */ /* 0x000fe20000000000 */
[----:B------:R-:W-:Y:S01]  /*2000*/  UMOV UR15, 0x40000040 ;  /* 0x40000040000f7882 */ /* 0x000fe20000000000 */
[----:B------:R-:W-:-:S06]  /*2010*/  USEL UR7, URZ, 0x1, UP0 ;  /* 0x000000013f077887 */ /* 0x000fcc0008000000 */
[----:B------:R-:W-:Y:S01]  /*2020*/  ISETP.NE.AND P0, PT, RZ, UR7, PT ;  /* 0x00000007ff007c0c */ /* 0x000fe2000bf05270 */
[----:B------:R-:W-:Y:S03]  /*2030*/  QGMMA.64x64x32.F32.E4M3.E4M3 R24, gdesc[UR12], R24, gsb0 ;  /* 0x00e000000c1879f3 */ /* 0x000fe60008000818 */
[----:B------:R-:W-:-:S09]  /*2040*/  WARPGROUP.DEPBAR.LE gsb0, 0x1 ;  /* 0x00008000000079c5 */ /* 0x000fd20000010100 */
[----:B------:R-:W-:Y:S05]  /*2050*/  @!P0 BRA `(.L_x_29) ;  /* 0x0000000000888947 */ /* 0x000fea0003800000 */
[----:B------:R-:W-:Y:S02]  /*2060*/  WARPGROUP.DEPBAR.LE gsb0, 0x0 ;  /* 0x00008000000079c5 */ /* 0x000fe40000010000 */
[----:B------:R-:W-:-:S01]  /*2070*/  FADD R79, R24, R79 ;  /* 0x0000004f184f7221 */ /* 0x000fc20000000000 */
[----:B------:R-:W-:Y:S01]  /*2080*/  FADD R80, R25, R80 ;  /* 0x0000005019507221 */ /* 0x000fe20000000000 */
        /* <DEDUP_REMOVED lines=30> */
[----:B------:R-:W-:-:S06]  /*2270*/  UMOV UR6, URZ ;  /* 0x0000003f00067c82 */ /* 0x000fcc0008000000 */
.L_x_29:
[----:B------:R-:W-:Y:S05]  /*2280*/  @!P1 BRA `(.L_x_30) ;  /* 0x0000000000049947 */ /* 0x000fea0003800000 */
[----:B------:R-:W-:Y:S01]  /*2290*/  BPT.TRAP 0x1 ;  /* 0x000000040000795c */ /* 0x000fe20000300000 */
.L_x_30:
[----:B------:R-:W-:-:S13]  /*22a0*/  ISETP.NE.AND P0, PT, R6, RZ, PT ;  /* 0x000000ff0600720c */ /* 0x000fda0003f05270 */
[----:B01----:R-:W-:-:S05]  /*22b0*/  @P0 LEA R10, R9, UR10, 0x3 ;  /* 0x0000000a090a0c11 */ /* 0x003fca000f8e18ff */
[----:B------:R-:W-:-:S05]  /*22c0*/  @P0 VIADD R10, R10, 0x48 ;  /* 0x000000480a0a0836 */ /* 0x000fca0000000000 */
[----:B------:R-:W-:-:S04]  /*22d0*/  @P0 PRMT R10, R3, 0x654, R10 ;  /* 0x00000654030a0816 */ /* 0x000fc8000000000a */
[----:B------:R0:W-:Y:S01]  /*22e0*/  @P0 SYNCS.ARRIVE.TRANS64.RED.A1T0 RZ, [R10+URZ], RZ ;  /* 0x000000ff0aff09a7 */ /* 0x0001e2000810043f */
[----:B------:R-:W-:-:S13]  /*22f0*/  ISETP.GT.U32.AND P0, PT, R2, 0x1, PT ;  /* 0x000000010200780c */ /* 0x000fda0003f04070 */
[----:B0-----:R-:W-:Y:S05]  /*2300*/  @P0 BRA `(.L_x_31) ;  /* 0x0000000000040947 */ /* 0x001fea0003800000 */
[----:B------:R-:W-:Y:S01]  /*2310*/  BPT.TRAP 0x1 ;  /* 0x000000040000795c */ /* 0x000fe20000300000 */
.L_x_31:
[----:B------:R-:W-:Y:S01]  /*2320*/  UIADD3 UR18, UR18, 0x1, URZ ;  /* 0x0000000112127890 */ /* 0x000fe2000fffe03f */
[C---:B------:R-:W-:Y:S01]  /*2330*/  ISETP.GT.AND P1, PT, R8.reuse, 0x1, PT ;  /* 0x000000010800780c */ /* 0x040fe20003f24270 */
[----:B------:R-:W-:Y:S02]  /*2340*/  VIADD R9, R9, 0x1 ;  /* 0x0000000109097836 */ /* 0x000fe40000000000 */
[----:B------:R-:W-:Y:S01]  /*2350*/  UISETP.NE.AND UP0, UPT, UR18, 0x9, UPT ;  /* 0x000000091200788c */ /* 0x000fe2000bf05270 */
[----:B------:R-:W-:Y:S02]  /*2360*/  VIADD R8, R8, 0xffffffff ;  /* 0xffffffff08087836 */ /* 0x000fe40000000000 */
[C---:B------:R-:W-:Y:S01]  /*2370*/  ISETP.NE.AND P0, PT, R9.reuse, 0x9, PT ;  /* 0x000000090900780c */ /* 0x040fe20003f05270 */
[----:B------:R-:W-:Y:S02]  /*2380*/  USEL UR8, URZ, 0x1, UP0 ;  /* 0x000000013f087887 */ /* 0x000fe40008000000 */
[----:B------:R-:W-:Y:S01]  /*2390*/  USEL UR18, UR18, URZ, UP0 ;  /* 0x0000003f12127287 */ /* 0x000fe20008000000 */
[----:B------:R-:W-:-:S03]  /*23a0*/  SEL R9, R9, RZ, P0 ;  /* 0x000000ff09097207 */ /* 0x000fc60000000000 */
[----:B------:R-:W-:Y:S01]  /*23b0*/  LOP3.LUT R14, R14, UR8, RZ, 0x3c, !PT ;  /* 0x000000080e0e7c12 */ /* 0x000fe2000f8e3cff */
[----:B------:R-:W-:Y:S01]  /*23c0*/  UMOV UR8, 0x1 ;  /* 0x0000000100087882 */ /* 0x000fe20000000000 */
[----:B------:R-:W-:Y:S06]  /*23d0*/  @P1 BRA `(.L_x_32) ;  /* 0xfffffff800541947 */ /* 0x000fec000383ffff */
.L_x_24:
[----:B------:R-:W-:Y:S01]  /*23e0*/  UISETP.NE.AND UP0, UPT, UR6, URZ, UPT ;  /* 0x0000003f0600728c */ /* 0x000fe2000bf05270 */
[----:B01----:R-:W0:Y:S03]  /*23f0*/  LDC R8, c[0x0][0x28c] ;  /* 0x0000a300ff087b82 */ /* 0x003e260000000800 */
[----:B------:R-:W-:-:S06]  /*2400*/  USEL UR6, URZ, 0x1, !UP0 ;  /* 0x000000013f067887 */ /* 0x000fcc000c000000 */
[----:B------:R-:W-:Y:S02]  /*2410*/  ISETP.NE.AND P0, PT, RZ, UR6, PT ;  /* 0x00000006ff007c0c */ /* 0x000fe4000bf05270 */
[----:B0-----:R-:W-:-:S11]  /*2420*/  ISETP.GE.AND P1, PT, R8, 0x1, PT ;  /* 0x000000010800780c */ /* 0x001fd60003f26270 */
[----:B------:R-:W-:Y:S05]  /*2430*/  @!P0 BRA `(.L_x_33) ;  /* 0x0000000000848947 */ /* 0x000fea0003800000 */
[----:B------:R-:W-:Y:S02]  /*2440*/  WARPGROUP.DEPBAR.LE gsb0, 0x0 ;  /* 0x00008000000079c5 */ /* 0x000fe40000010000 */
[----:B------:R-:W-:Y:S01]  /*2450*/  FADD R79, R24, R79 ;  /* 0x0000004f184f7221 */ /* 0x000fe20000000000 */
        /* <DEDUP_REMOVED lines=30> */
[----:B------:R-:W-:-:S07]  /*2640*/  FADD R16, R16, R55 ;  /* 0x0000003710107221 */ /* 0x000fce0000000000 */
.L_x_33:
[----:B------:R-:W-:Y:S02]  /*2650*/  WARPGROUP.DEPBAR.LE gsb0, 0x0 ;  /* 0x00008000000079c5 */ /* 0x000fe40000010000 */
[----:B------:R-:W-:Y:S05]  /*2660*/  @!P1 BRA `(.L_x_34) ;  /* 0x0000000000549947 */ /* 0x000fea0003800000 */
[----:B------:R-:W-:-:S13]  /*2670*/  ISETP.NE.AND P0, PT, R81, 0x3, PT ;  /* 0x000000035100780c */ /* 0x000fda0003f05270 */
[----:B------:R-:W-:Y:S05]  /*2680*/  @!P0 BRA `(.L_x_35) ;  /* 0x0000000000048947 */ /* 0x000fea0003800000 */
[----:B------:R-:W-:Y:S01]  /*2690*/  BPT.TRAP 0x1 ;  /* 0x000000040000795c */ /* 0x000fe20000300000 */
.L_x_35:
[----:B------:R-:W-:Y:S01]  /*26a0*/  ISETP.NE.AND P0, PT, R6, RZ, PT ;  /* 0x000000ff0600720c */ /* 0x000fe20003f05270 */
[----:B------:R-:W-:Y:S01]  /*26b0*/  BSSY B0, `(.L_x_36) ;  /* 0x000000e000007945 */ /* 0x000fe20003800000 */
[----:B------:R-:W-:-:S11]  /*26c0*/  ISETP.GT.U32.AND P1, PT, R2, 0x1, PT ;  /* 0x000000010200780c */ /* 0x000fd60003f24070 */
[----:B------:R-:W-:Y:S05]  /*26d0*/  @!P0 BRA `(.L_x_37) ;  /* 0x00000000002c8947 */ /* 0x000fea0003800000 */
[----:B------:R-:W-:-:S04]  /*26e0*/  UISETP.LT.AND UP0, UPT, UR9, 0x1, UPT ;  /* 0x000000010900788c */ /* 0x000fc8000bf01270 */
[----:B------:R-:W-:-:S04]  /*26f0*/  USEL UR8, UR9, 0x1, UP0 ;  /* 0x0000000109087887 */ /* 0x000fc80008000000 */
[----:B------:R-:W-:-:S04]  /*2700*/  UIADD3 UR8, UR5, UR9, -UR8 ;  /* 0x0000000905087290 */ /* 0x000fc8000fffe808 */
[----:B------:R-:W-:-:S04]  /*2710*/  UIMAD.WIDE.U32 UR6, UR8, 0x38e38e39, URZ ;  /* 0x38e38e39080678a5 */ /* 0x000fc8000f8e003f */
[----:B------:R-:W-:-:S04]  /*2720*/  USHF.R.U32.HI UR6, URZ, 0x1, UR7 ;  /* 0x000000013f067899 */ /* 0x000fc80008011607 */
[----:B------:R-:W-:-:S04]  /*2730*/  UIMAD UR8, UR6, -0x9, UR8 ;  /* 0xfffffff7060878a4 */ /* 0x000fc8000f8e0208 */
[----:B------:R-:W-:-:S04]  /*2740*/  ULEA UR8, UR8, UR10, 0x3 ;  /* 0x0000000a08087291 */ /* 0x000fc8000f8e183f */
[----:B------:R-:W-:-:S06]  /*2750*/  UIADD3 UR8, UR8, 0x48, URZ ;  /* 0x0000004808087890 */ /* 0x000fcc000fffe03f */
[----:B------:R-:W-:-:S05]  /*2760*/  IMAD.U32 R8, RZ, RZ, UR8 ;  /* 0x00000008ff087e24 */ /* 0x000fca000f8e00ff */
[----:B------:R-:W-:-:S04]  /*2770*/  PRMT R8, R3, 0x654, R8 ;  /* 0x0000065403087816 */ /* 0x000fc80000000008 */
[----:B------:R0:W-:Y:S03]  /*2780*/  SYNCS.ARRIVE.TRANS64.RED.A1T0 RZ, [R8+URZ], RZ ;  /* 0x000000ff08ff79a7 */ /* 0x0001e6000810043f */
.L_x_37:
[----:B------:R-:W-:Y:S05]  /*2790*/  BSYNC B0 ;  /* 0x0000000000007941 */ /* 0x000fea0003800000 */
.L_x_36:
[----:B------:R-:W-:Y:S05]  /*27a0*/  @P1 BRA `(.L_x_34) ;  /* 0x0000000000041947 */ /* 0x000fea0003800000 */
[----:B------:R-:W-:Y:S01]  /*27b0*/  BPT.TRAP 0x1 ;  /* 0x000000040000795c */ /* 0x000fe20000300000 */
.L_x_34:
[----:B------:R-:W1:Y:S01]  /*27c0*/  LDC R24, c[0x0][0x288] ;  /* 0x0000a200ff187b82 */ /* 0x000e620000000800 */
[C---:B------:R-:W-:Y:S01]  /*27d0*/  LOP3.LUT R14, R0.reuse, 0x3, RZ, 0xc0, !PT ;  /* 0x00000003000e7812 */ /* 0x040fe200078ec0ff */
[----:B------:R-:W-:Y:S01]  /*27e0*/  IMAD.SHL.U32 R25, R15, 0x40, RZ ;  /* 0x000000400f197824 */ /* 0x000fe200078e00ff */
[--C-:B0-----:R-:W-:Y:S01]  /*27f0*/  SHF.R.U32.HI R8, RZ, 0x2, R0.reuse ;  /* 0x00000002ff087819 */ /* 0x101fe20000011600 */
[----:B------:R-:W-:Y:S01]  /*2800*/  UIADD3 UR5, UR9, UR5, URZ ;  /* 0x0000000509057290 */ /* 0x000fe2000fffe03f */
[----:B------:R-:W-:Y:S01]  /*2810*/  LOP3.LUT R10, R0, 0x60, RZ, 0xc0, !PT ;  /* 0x00000060000a7812 */ /* 0x000fe200078ec0ff */
[----:B------:R-:W-:Y:S01]  /*2820*/  ULDC UR12, c[0x0][0x284] ;  /* 0x0000a100000c7ab9 */ /* 0x000fe20000000800 */
[----:B------:R-:W-:Y:S01]  /*2830*/  SHF.R.U32.HI R11, RZ, 0x7, R0 ;  /* 0x00000007ff0b7819 */ /* 0x000fe20000011600 */
[----:B------:R-:W-:Y:S01]  /*2840*/  UISETP.GT.U32.AND UP0, UPT, UR5, 0x8, UPT ;  /* 0x000000080500788c */ /* 0x000fe2000bf04070 */
[----:B------:R-:W-:Y:S01]  /*2850*/  LOP3.LUT R9, R8, 0x7, RZ, 0xc0, !PT ;  /* 0x0000000708097812 */ /* 0x000fe200078ec0ff */
[----:B------:R-:W-:Y:S01]  /*2860*/  UISETP.GE.U32.AND UP1, UPT, UR9, 0x9, UPT ;  /* 0x000000090900788c */ /* 0x000fe2000bf26070 */
[----:B------:R-:W-:Y:S01]  /*2870*/  SHF.R.U32.HI R10, RZ, 0x1, R10 ;  /* 0x00000001ff0a7819 */ /* 0x000fe2000001160a */
[----:B------:R-:W-:Y:S01]  /*2880*/  UISETP.LT.U32.AND UP0, UPT, UR9, 0x9, UP0 ;  /* 0x000000090900788c */ /* 0x000fe20008701070 */
[----:B------:R-:W-:Y:S01]  /*2890*/  LOP3.LUT R8, R11, 0x1, RZ, 0xc0, !PT ;  /* 0x000000010b087812 */ /* 0x000fe200078ec0ff */
[----:B------:R-:W-:Y:S01]  /*28a0*/  ULDC.64 UR10, c[0x0][0x5d0] ;  /* 0x00017400000a7ab9 */ /* 0x000fe20000000a00 */
[----:B------:R-:W-:Y:S01]  /*28b0*/  IADD3 R27, RZ, -R10, -R9 ;  /* 0x8000000aff1b7210 */ /* 0x000fe20007ffe809 */
[----:B------:R-:W-:Y:S01]  /*28c0*/  UIMAD.WIDE.U32 UR6, UR5, 0x38e38e39, URZ ;  /* 0x38e38e39050678a5 */ /* 0x000fe2000f8e003f */
[----:B------:R-:W-:Y:S01]  /*28d0*/  SHF.R.S32.HI R32, RZ, 0x1f, R73 ;  /* 0x0000001fff207819 */ /* 0x000fe20000011449 */
[----:B------:R-:W-:Y:S01]  /*28e0*/  USEL UR8, URZ, 0x1, !UP0 ;  /* 0x000000013f087887 */ /* 0x000fe2000c000000 */
[C---:B------:R-:W-:Y:S01]  /*28f0*/  IMAD.SHL.U32 R26, R8.reuse, 0x40, RZ ;  /* 0x00000040081a7824 */ /* 0x040fe200078e00ff */
[----:B------:R-:W-:Y:S01]  /*2900*/  USHF.R.U32.HI UR6, URZ, 0x1, UR7 ;  /* 0x000000013f067899 */ /* 0x000fe20008011607 */
[----:B------:R-:W-:Y:S01]  /*2910*/  IMAD R27, R8, -0x40, R27 ;  /* 0xffffffc0081b7824 */ /* 0x000fe200078e021b */
[----:B------:R-:W-:Y:S01]  /*2920*/  ULOP3.LUT UR4, UR4, UR8, URZ, 0x3c, !UPT ;  /* 0x0000000804047292 */ /* 0x000fe2000f8e3c3f */
[----:B------:R-:W-:Y:S01]  /*2930*/  IMAD R8, R32, UR10, RZ ;  /* 0x0000000a20087c24 */ /* 0x000fe2000f8e02ff */
[----:B-1----:R-:W-:Y:S01]  /*2940*/  ISETP.GE.AND P0, PT, R25, R24, PT ;  /* 0x000000181900720c */ /* 0x002fe20003f06270 */
[----:B------:R-:W-:Y:S01]  /*2950*/  IMAD R28, R14, -0x2, R24 ;  /* 0xfffffffe0e1c7824 */ /* 0x000fe200078e0218 */
[----:B------:R-:W-:Y:S01]  /*2960*/  LOP3.LUT R11, R26, 0x40, R9, 0xe2, !PT ;  /* 0x000000401a0b7812 */ /* 0x000fe200078ee209 */
[C---:B------:R-:W-:Y:S01]  /*2970*/  IMAD.SHL.U32 R24, R71.reuse, 0x80, RZ ;  /* 0x0000008047187824 */ /* 0x040fe200078e00ff */
[----:B------:R-:W-:Y:S01]  /*2980*/  UIMAD UR5, UR6, -0x9, UR5 ;  /* 0xfffffff7060578a4 */ /* 0x000fe2000f8e0205 */
[----:B------:R-:W-:Y:S01]  /*2990*/  IMAD.SHL.U32 R14, R0, 0x2, RZ ;  /* 0x00000002000e7824 */ /* 0x000fe200078e00ff */
[----:B------:R-:W-:Y:S01]  /*29a0*/  @UP1 ULOP3.LUT UR4, UR4, 0x1, UR6, 0x78, !UPT ;  /* 0x0000000104041892 */ /* 0x000fe2000f8e7806 */
[----:B------:R-:W-:Y:S01]  /*29b0*/  IMAD.WIDE R30, R71, 0x80, RZ ;  /* 0x00000080471e7825 */ /* 0x000fe200078e02ff */
[----:B------:R-:W-:-:S02]  /*29c0*/  ISETP.GE.OR P0, PT, R24, UR12, P0 ;  /* 0x0000000c18007c0c */ /* 0x000fc40008706670 */
[----:B------:R-:W-:Y:S01]  /*29d0*/  LOP3.LUT R14, R25, 0x6, R14, 0xf8, !PT ;  /* 0x00000006190e7812 */ /* 0x000fe200078ef80e */
[C---:B------:R-:W-:Y:S01]  /*29e0*/  IMAD R29, R73.reuse, UR11, R8 ;  /* 0x0000000b491d7c24 */ /* 0x040fe2000f8e0208 */
[----:B------:R-:W-:Y:S01]  /*29f0*/  IADD3 R27, -R24, UR12, R27 ;  /* 0x0000000c181b7c10 */ /* 0x000fe2000fffe11b */
[----:B------:R-:W-:Y:S01]  /*2a00*/  IMAD.IADD R28, R28, 0x1, -R25 ;  /* 0x000000011c1c7824 */ /* 0x000fe200078e0a19 */
[----:B------:R-:W-:Y:S01]  /*2a10*/  SHF.R.S32.HI R15, RZ, 0x1f, R14 ;  /* 0x0000001fff0f7819 */ /* 0x000fe2000001140e */
[----:B------:R-:W-:Y:S01]  /*2a20*/  IMAD.MOV.U32 R26, RZ, RZ, -0x1 ;  /* 0xffffffffff1a7424 */ /* 0x000fe200078e00ff */
[----:B------:R-:W-:Y:S01]  /*2a30*/  LOP3.LUT R33, R30, R11, R10, 0xfe, !PT ;  /* 0x0000000b1e217212 */ /* 0x000fe200078efe0a */
[----:B------:R-:W-:-:S04]  /*2a40*/  IMAD.WIDE.U32 R8, R73, UR10, R14 ;  /* 0x0000000a49087c25 */ /* 0x000fc8000f8e000e */
[----:B------:R-:W-:Y:S01]  /*2a50*/  IMAD.IADD R9, R9, 0x1, R29 ;  /* 0x0000000109097824 */ /* 0x000fe200078e021d */
[----:B------:R-:W-:Y:S06]  /*2a60*/  @P0 BRA `(.L_x_38) ;  /* 0x0000002400940947 */ /* 0x000fec0003800000 */
[----:B------:R-:W0:Y:S01]  /*2a70*/  LDC.64 R24, c[0x0][0x5c8] ;  /* 0x00017200ff187b82 */ /* 0x000e220000000a00 */
[----:B------:R-:W-:Y:S01]  /*2a80*/  ULDC.64 UR6, c[0x0][0x5c0] ;  /* 0x0001700000067ab9 */ /* 0x000fe20000000a00 */
[----:B------:R-:W-:Y:S01]  /*2a90*/  BSSY B0, `(.L_x_38) ;  /* 0x0000262000007945 */ /* 0x000fe20003800000 */
[-C--:B0-----:R-:W-:Y:S02]  /*2aa0*/  IMAD R10, R31, R24.reuse, RZ ;  /* 0x000000181f0a7224 */ /* 0x081fe400078e02ff */
[----:B------:R-:W-:-:S04]  /*2ab0*/  IMAD.WIDE.U32 R8, R33, R24, R8 ;  /* 0x0000001821087225 */ /* 0x000fc800078e0008 */
[----:B------:R-:W-:Y:S01]  /*2ac0*/  IMAD R11, R33, R25, R10 ;  /* 0x00000019210b7224 */ /* 0x000fe200078e020a */
[----:B------:R-:W-:Y:S02]  /*2ad0*/  LEA R10, P0, R24, R8, 0x3 ;  /* 0x00000008180a7211 */ /* 0x000fe400078018ff */
[----:B------:R-:W-:Y:S01]  /*2ae0*/  IADD3 R8, P1, R8, UR6, RZ ;  /* 0x0000000608087c10 */ /* 0x000fe2000ff3e0ff */
[----:B------:R-:W-:Y:S01]  /*2af0*/  IMAD.IADD R9, R9, 0x1, R11 ;  /* 0x0000000109097824 */ /* 0x000fe200078e020b */
[----:B------:R-:W-:-:S04]  /*2b00*/  IADD3 R10, P2, R10, UR6, RZ ;  /* 0x000000060a0a7c10 */ /* 0x000fc8000ff5e0ff */
[----:B------:R-:W-:Y:S02]  /*2b10*/  LEA.HI.X R11, R24, R9, R25, 0x3, P0 ;  /* 0x00000009180b7211 */ /* 0x000fe400000f1c19 */
[----:B----45:R-:W-:Y:S02]  /*2b20*/  FSETP.NEU.AND P0, PT, R12, RZ, PT ;  /* 0x000000ff0c00720b */ /* 0x030fe40003f0d000 */
[----:B------:R-:W-:Y:S02]  /*2b30*/  IADD3.X R9, R9, UR7, RZ, P1, !PT ;  /* 0x0000000709097c10 */ /* 0x000fe40008ffe4ff */
[----:B------:R-:W-:-:S09]  /*2b40*/  IADD3.X R11, R11, UR7, RZ, P2, !PT ;  /* 0x000000070b0b7c10 */ /* 0x000fd200097fe4ff */
[----:B------:R-:W-:Y:S05]  /*2b50*/  @!P0 BRA `(.L_x_39) ;  /* 0x0000001c00148947 */ /* 0x000fea0003800000 */
[----:B------:R-:W-:Y:S01]  /*2b60*/  ULDC.64 UR6, c[0x0][0x5b8] ;  /* 0x00016e0000067ab9 */ /* 0x000fe20000000a00 */
[----:B------:R-:W-:Y:S01]  /*2b70*/  ISETP.GE.AND P0, PT, R28, 0x1, PT ;  /* 0x000000011c00780c */ /* 0x000fe20003f06270 */
[----:B------:R-:W-:Y:S01]  /*2b80*/  IMAD R32, R32, UR6, RZ ;  /* 0x0000000620207c24 */ /* 0x000fe2000f8e02ff */
[----:B------:R-:W-:Y:S01]  /*2b90*/  ULDC.64 UR10, c[0x0][0x5a8] ;  /* 0x00016a00000a7ab9 */ /* 0x000fe20000000a00 */
[----:B------:R-:W-:Y:S01]  /*2ba0*/  IMAD.WIDE.U32 R24, R73, UR6, R14 ;  /* 0x0000000649187c25 */ /* 0x000fe2000f8e000e */
[----:B------:R-:W-:Y:S01]  /*2bb0*/  ISETP.LT.OR P3, PT, R27, 0x1, !P0 ;  /* 0x000000011b00780c */ /* 0x000fe20004761670 */
[----:B------:R-:W-:Y:S02]  /*2bc0*/  BSSY B1, `(.L_x_40) ;  /* 0x000000c000017945 */ /* 0x000fe40003800000 */
[----:B------:R-:W-:Y:S01]  /*2bd0*/  IMAD R73, R73, UR7, R32 ;  /* 0x0000000749497c24 */ /* 0x000fe2000f8e0220 */
[----:B------:R-:W-:Y:S02]  /*2be0*/  ULDC.64 UR6, c[0x0][0x5b0] ;  /* 0x00016c0000067ab9 */ /* 0x000fe40000000a00 */
[----:B------:R-:W-:-:S02]  /*2bf0*/  IMAD R29, R31, UR6, RZ ;  /* 0x000000061f1d7c24 */ /* 0x000fc4000f8e02ff */
[----:B------:R-:W-:Y:S02]  /*2c00*/  IMAD.IADD R25, R25, 0x1, R73 ;  /* 0x0000000119197824 */ /* 0x000fe400078e0249 */
[C---:B------:R-:W-:Y:S02]  /*2c10*/  IMAD R29, R33.reuse, UR7, R29 ;  /* 0x00000007211d7c24 */ /* 0x040fe4000f8e021d */
[----:B------:R-:W-:-:S03]  /*2c20*/  IMAD.WIDE.U32 R14, R33, UR6, R24 ;  /* 0x00000006210e7c25 */ /* 0x000fc6000f8e0018 */
[----:B------:R-:W-:-:S04]  /*2c30*/  IADD3 R14, P1, R14, UR10, RZ ;  /* 0x0000000a0e0e7c10 */ /* 0x000fc8000ff3e0ff */
[--C-:B------:R-:W-:Y:S02]  /*2c40*/  IADD3.X R15, R15, UR11, R29.reuse, P1, !PT ;  /* 0x0000000b0f0f7c10 */ /* 0x100fe40008ffe41d */
[----:B------:R-:W-:Y:S01]  /*2c50*/  PRMT R29, RZ, 0x7610, R29 ;  /* 0x00007610ff1d7816 */ /* 0x000fe2000000001d */
[----:B------:R-:W-:Y:S06]  /*2c60*/  @P3 BRA `(.L_x_41) ;  /* 0x0000000000043947 */ /* 0x000fec0003800000 */
[----:B------:R0:W5:Y:S02]  /*2c70*/  LDG.E.U8 R29, desc[UR16][R14.64] ;  /* 0x000000100e1d7981 */ /* 0x000164000c1e1100 */
.L_x_41:
[----:B------:R-:W-:Y:S05]  /*2c80*/  BSYNC B1 ;  /* 0x0000000000017941 */ /* 0x000fea0003800000 */
.L_x_40:
[----:B-----5:R-:W-:Y:S01]  /*2c90*/  LOP3.LUT R29, R29, 0xff, RZ, 0xc0, !PT ;  /* 0x000000ff1d1d7812 */ /* 0x020fe200078ec0ff */
[----:B------:R-:W-:Y:S01]  /*2ca0*/  BSSY B1, `(.L_x_42) ;  /* 0x000000c000017945 */ /* 0x000fe20003800000 */
[----:B------:R-:W-:Y:S02]  /*2cb0*/  ISETP.GE.AND P1, PT, R28, 0x2, PT ;  /* 0x000000021c00780c */ /* 0x000fe40003f26270 */
[----:B------:R-:W-:Y:S02]  /*2cc0*/  F2FP.F16.E4M3.UNPACK_B R29, R29 ;  /* 0x0000001dff1d723e */ /* 0x000fe400020006ff */
[----:B------:R-:W-:-:S03]  /*2cd0*/  ISETP.LT.OR P2, PT, R27, 0x1, !P1 ;  /* 0x000000011b00780c */ /* 0x000fc60004f41670 */
[----:B------:R-:W-:-:S05]  /*2ce0*/  HADD2.F32 R29, -RZ, R29.H0_H0 ;  /* 0x2000001dff1d7230 */ /* 0x000fca0000004100 */
[----:B------:R-:W-:Y:S01]  /*2cf0*/  FMUL R32, R29, R12 ;  /* 0x0000000c1d207220 */ /* 0x000fe20000400000 */
[----:B------:R-:W-:-:S03]  /*2d00*/  PRMT R29, RZ, 0x7610, R29 ;  /* 0x00007610ff1d7816 */ /* 0x000fc6000000001d */
[----:B--2---:R-:W-:-:S05]  /*2d10*/  FFMA R32, R79, R7, R32 ;  /* 0x000000074f207223 */ /* 0x004fca0000000020 */
[----:B------:R-:W-:-:S05]  /*2d20*/  F2FP.SATFINITE.E4M3.F32.PACK_AB_MERGE_C R35, RZ, R32, RZ ;  /* 0x00000020ff23723e */ /* 0x000fca00048070ff */
[----:B------:R1:W-:Y:S01]  /*2d30*/  @!P3 STG.E.U8 desc[UR16][R8.64], R35 ;  /* 0x000000230800b986 */ /* 0x0003e2000c101110 */
[----:B------:R-:W-:Y:S05]  /*2d40*/  @P2 BRA `(.L_x_43) ;  /* 0x0000000000042947 */ /* 0x000fea0003800000 */
[----:B------:R2:W5:Y:S02]  /*2d50*/  LDG.E.U8 R29, desc[UR16][R14.64+0x1] ;  /* 0x000001100e1d7981 */ /* 0x000564000c1e1100 */
.L_x_43:
[----:B------:R-:W-:Y:S05]  /*2d60*/  BSYNC B1 ;  /* 0x0000000000017941 */ /* 0x000fea0003800000 */
.L_x_42:
[----:B-----5:R-:W-:Y:S01]  /*2d70*/  LOP3.LUT R29, R29, 0xff, RZ, 0xc0, !PT ;  /* 0x000000ff1d1d7812 */ /* 0x020fe200078ec0ff */
[----:B------:R-:W-:Y:S01]  /*2d80*/  BSSY B1, `(.L_x_44) ;  /* 0x0000012000017945 */ /* 0x000fe20003800000 */
[----:B------:R-:W-:Y:S02]  /*2d90*/  IADD3 R33, P3, R33, 0x8, RZ ;  /* 0x0000000821217810 */ /* 0x000fe40007f7e0ff */
[----:B------:R-:W-:Y:S02]  /*2da0*/  F2FP.F16.E4M3.UNPACK_B R29, R29 ;  /* 0x0000001dff1d723e */ /* 0x000fe400020006ff */
[----:B------:R-:W-:Y:S01]  /*2db0*/  ISETP.LT.OR P0, PT, R27, 0x9, !P0 ;  /* 0x000000091b00780c */ /* 0x000fe20004701670 */
[----:B------:R-:W-:Y:S02]  /*2dc0*/  IMAD.X R30, RZ, RZ, R31, P3 ;  /* 0x000000ffff1e7224 */ /* 0x000fe400018e061f */
[----:B------:R-:W-:Y:S02]  /*2dd0*/  HADD2.F32 R29, -RZ, R29.H0_H0 ;  /* 0x2000001dff1d7230 */ /* 0x000fe40000004100 */
[----:B------:R-:W-:-:S02]  /*2de0*/  IMAD R30, R30, UR6, RZ ;  /* 0x000000061e1e7c24 */ /* 0x000fc4000f8e02ff */
[----:B------:R-:W-:-:S04]  /*2df0*/  IMAD.WIDE.U32 R24, R33, UR6, R24 ;  /* 0x0000000621187c25 */ /* 0x000fc8000f8e0018 */
[----:B------:R-:W-:Y:S01]  /*2e00*/  FMUL R29, R29, R12 ;  /* 0x0000000c1d1d7220 */ /* 0x000fe20000400000 */
[----:B------:R-:W-:-:S03]  /*2e10*/  IMAD R33, R33, UR7, R30 ;  /* 0x0000000721217c24 */ /* 0x000fc6000f8e021e */
[----:B------:R-:W-:Y:S01]  /*2e20*/  FFMA R29, R80, R7, R29 ;  /* 0x00000007501d7223 */ /* 0x000fe2000000001d */
[----:B------:R-:W-:-:S04]  /*2e30*/  IADD3 R24, P3, R24, UR10, RZ ;  /* 0x0000000a18187c10 */ /* 0x000fc8000ff7e0ff */
[----:B------:R-:W-:Y:S02]  /*2e40*/  F2FP.SATFINITE.E4M3.F32.PACK_AB_MERGE_C R31, RZ, R29, RZ ;  /* 0x0000001dff1f723e */ /* 0x000fe400048070ff */
[----:B------:R-:W-:Y:S02]  /*2e50*/  IADD3.X R25, R25, UR11, R33, P3, !PT ;  /* 0x0000000b19197c10 */ /* 0x000fe40009ffe421 */
[----:B------:R-:W-:Y:S01]  /*2e60*/  PRMT R29, RZ, 0x7610, R29 ;  /* 0x00007610ff1d7816 */ /* 0x000fe2000000001d */
[----:B------:R3:W-:Y:S01]  /*2e70*/  @!P2 STG.E.U8 desc[UR16][R8.64+0x1], R31 ;  /* 0x0000011f0800a986 */ /* 0x0007e2000c101110 */
[----:B------:R-:W-:Y:S05]  /*2e80*/  @P0 BRA `(.L_x_45) ;  /* 0x0000000000040947 */ /* 0x000fea0003800000 */
[----:B------:R4:W5:Y:S02]  /*2e90*/  LDG.E.U8 R29, desc[UR16][R24.64] ;  /* 0x00000010181d7981 */ /* 0x000964000c1e1100 */
.L_x_45:
[----:B------:R-:W-:Y:S05]  /*2ea0*/  BSYNC B1 ;  /* 0x0000000000017941 */ /* 0x000fea0003800000 */
.L_x_44:
[----:B-----5:R-:W-:Y:S01]  /*2eb0*/  LOP3.LUT R29, R29, 0xff, RZ, 0xc0, !PT ;  /* 0x000000ff1d1d7812 */ /* 0x020fe200078ec0ff */
[----:B------:R-:W-:Y:S01]  /*2ec0*/  BSSY B1, `(.L_x_46) ;  /* 0x000000b000017945 */ /* 0x000fe20003800000 */
[----:B------:R-:W-:Y:S02]  /*2ed0*/  ISETP.LT.OR P1, PT, R27, 0x9, !P1 ;  /* 0x000000091b00780c */ /* 0x000fe40004f21670 */
[----:B------:R-:W-:-:S05]  /*2ee0*/  F2FP.F16.E4M3.UNPACK_B R29, R29 ;  /* 0x0000001dff1d723e */ /* 0x000fca00020006ff */
[----:B------:R-:W-:-:S05]  /*2ef0*/  HADD2.F32 R29, -RZ, R29.H0_H0 ;  /* 0x2000001dff1d7230 */ /* 0x000fca0000004100 */
[----:B------:R-:W-:Y:S01]  /*2f00*/  FMUL R30, R29, R12 ;  /* 0x0000000c1d1e7220 */ /* 0x000fe20000400000 */
[----:B------:R-:W-:-:S03]  /*2f10*/  PRMT R29, RZ, 0x7610, R29 ;  /* 0x00007610ff1d7816 */ /* 0x000fc6000000001d */
[----:B------:R-:W-:-:S05]  /*2f20*/  FFMA R30, R77, R7, R30 ;  /* 0x000000074d1e7223 */ /* 0x000fca000000001e */
[----:B---3--:R-:W-:-:S05]  /*2f30*/  F2FP.SATFINITE.E4M3.F32.PACK_AB_MERGE_C R31, RZ, R30, RZ ;  /* 0x0000001eff1f723e */ /* 0x008fca00048070ff */
[----:B------:R3:W-:Y:S01]  /*2f40*/  @!P0 STG.E.U8 desc[UR16][R10.64], R31 ;  /* 0x0000001f0a008986 */ /* 0x0007e2000c101110 */
[----:B------:R-:W-:Y:S05]  /*2f50*/  @P1 BRA `(.L_x_47) ;  /* 0x0000000000041947 */ /* 0x000fea0003800000 */
[----:B------:R0:W5:Y:S02]  /*2f60*/  LDG.E.U8 R29, desc[UR16][R24.64+0x1] ;  /* 0x00000110181d7981 */ /* 0x000164000c1e1100 */
.L_x_47:
[----:B------:R-:W-:Y:S05]  /*2f70*/  BSYNC B1 ;  /* 0x0000000000017941 */ /* 0x000fea0003800000 */
.L_x_46:
[----:B-----5:R-:W-:Y:S01]  /*2f80*/  LOP3.LUT R29, R29, 0xff, RZ, 0xc0, !PT ;  /* 0x000000ff1d1d7812 */ /* 0x020fe200078ec0ff */
[----:B------:R-:W-:Y:S01]  /*2f90*/  BSSY B1, `(.L_x_48) ;  /* 0x000000c000017945 */ /* 0x000fe20003800000 */
[----:B------:R-:W-:Y:S02]  /*2fa0*/  ISETP.GE.AND P0, PT, R28, 0x9, PT ;  /* 0x000000091c00780c */ /* 0x000fe40003f06270 */
[----:B------:R-:W-:Y:S02]  /*2fb0*/  F2FP.F16.E4M3.UNPACK_B R29, R29 ;  /* 0x0000001dff1d723e */ /* 0x000fe400020006ff */
[----:B------:R-:W-:-:S03]  /*2fc0*/  ISETP.LT.OR P2, PT, R27, 0x1, !P0 ;  /* 0x000000011b00780c */ /* 0x000fc60004741670 */
[----:B------:R-:W-:-:S05]  /*2fd0*/  HADD2.F32 R29, -RZ, R29.H0_H0 ;  /* 0x2000001dff1d7230 */ /* 0x000fca0000004100 */
[----:B------:R-:W-:-:S04]  /*2fe0*/  FMUL R29, R29, R12 ;  /* 0x0000000c1d1d7220 */ /* 0x000fc80000400000 */
[----:B------:R-:W-:-:S05]  /*2ff0*/  FFMA R29, R78, R7, R29 ;  /* 0x000000074e1d7223 */ /* 0x000fca000000001d */
[----:B---3--:R-:W-:Y:S02]  /*3000*/  F2FP.SATFINITE.E4M3.F32.PACK_AB_MERGE_C R31, RZ, R29, RZ ;  /* 0x0000001dff1f723e */ /* 0x008fe400048070ff */
[----:B------:R-:W-:-:S03]  /*3010*/  PRMT R29, RZ, 0x7610, R29 ;  /* 0x00007610ff1d7816 */ /* 0x000fc6000000001d */
[----:B------:R3:W-:Y:S01]  /*3020*/  @!P1 STG.E.U8 desc[UR16][R10.64+0x1], R31 ;  /* 0x0000011f0a009986 */ /* 0x0007e2000c101110 */
[----:B------:R-:W-:Y:S05]  /*3030*/  @P2 BRA `(.L_x_49) ;  /* 0x0000000000042947 */ /* 0x000fea0003800000 */
[----:B------:R0:W5:Y:S02]  /*3040*/  LDG.E.U8 R29, desc[UR16][R14.64+0x8] ;  /* 0x000008100e1d7981 */ /* 0x000164000c1e1100 */
.L_x_49:
[----:B------:R-:W-:Y:S05]  /*3050*/  BSYNC B1 ;  /* 0x0000000000017941 */ /* 0x000fea0003800000 */
.L_x_48:
        /* <DEDUP_REMOVED lines=13> */
.L_x_51:
[----:B------:R-:W-:Y:S05]  /*3130*/  BSYNC B1 ;  /* 0x0000000000017941 */ /* 0x000fea0003800000 */
.L_x_50:
[----:B-----5:R-:W-:Y:S01]  /*3140*/  LOP3.LUT R29, R29, 0xff, RZ, 0xc0, !PT ;  /* 0x000000ff1d1d7812 */ /* 0x020fe200078ec0ff */
[----:B------:R-:W-:Y:S01]  /*3150*/  BSSY B1, `(.L_x_52) ;  /* 0x000000b000017945 */ /* 0x000fe20003800000 */
[----:B------:R-:W-:Y:S02]  /*3160*/  ISETP.LT.OR P0, PT, R27, 0x9, !P0 ;  /* 0x000000091b00780c */ /* 0x000fe40004701670 */
[----:B------:R-:W-:-:S05]  /*3170*/  F2FP.F16.E4M3.UNPACK_B R29, R29 ;  /* 0x0000001dff1d723e */ /* 0x000fca00020006ff */
        /* <DEDUP_REMOVED lines=8> */
.L_x_53:
[----:B------:R-:W-:Y:S05]  /*3200*/  BSYNC B1 ;  /* 0x0000000000017941 */ /* 0x000fea0003800000 */
.L_x_52:
        /* <DEDUP_REMOVED lines=12> */
.L_x_55:
[----:B------:R-:W-:Y:S05]  /*32d0*/  BSYNC B1 ;  /* 0x0000000000017941 */ /* 0x000fea0003800000 */
.L_x_54:
        /* <DEDUP_REMOVED lines=13> */
.L_x_57:
[----:B------:R-:W-:Y:S05]  /*33b0*/  BSYNC B1 ;  /* 0x0000000000017941 */ /* 0x000fea0003800000 */
.L_x_56:
        /* <DEDUP_REMOVED lines=13> */
.L_x_59:
[----:B------:R-:W-:Y:S05]  /*3490*/  BSYNC B1 ;  /* 0x0000000000017941 */ /* 0x000fea0003800000 */
.L_x_58:
        /* <DEDUP_REMOVED lines=12> */
.L_x_61:
[----:B------:R-:W-:Y:S05]  /*3560*/  BSYNC B1 ;  /* 0x0000000000017941 */ /* 0x000fea0003800000 */
.L_x_60:
        /* <DEDUP_REMOVED lines=12> */
.L_x_63:
[----:B------:R-:W-:Y:S05]  /*3630*/  BSYNC B1 ;  /* 0x0000000000017941 */ /* 0x000fea0003800000 */
.L_x_62:
        /* <DEDUP_REMOVED lines=13> */
.L_x_65:
[----:B------:R-:W-:Y:S05]  /*3710*/  BSYNC B1 ;  /* 0x0000000000017941 */ /* 0x000fea0003800000 */
.L_x_64:
        /* <DEDUP_REMOVED lines=13> */
.L_x_67:
[----:B------:R-:W-:Y:S05]  /*37f0*/  BSYNC B1 ;  /* 0x0000000000017941 */ /* 0x000fea0003800000 */
.L_x_66:
        /* <DEDUP_REMOVED lines=12> */
.L_x_69:
[----:B------:R-:W-:Y:S05]  /*38c0*/  BSYNC B1 ;  /* 0x0000000000017941 */ /* 0x000fea0003800000 */
.L_x_68:
        /* <DEDUP_REMOVED lines=12> */
.L_x_71:
[----:B------:R-:W-:Y:S05]  /*3990*/  BSYNC B1 ;  /* 0x0000000000017941 */ /* 0x000fea0003800000 */
.L_x_70:
        /* <DEDUP_REMOVED lines=13> */
.L_x_73:
[----:B------:R-:W-:Y:S05]  /*3a70*/  BSYNC B1 ;  /* 0x0000000000017941 */ /* 0x000fea0003800000 */
.L_x_72:
        /* <DEDUP_REMOVED lines=13> */
.L_x_75:
[----:B------:R-:W-:Y:S05]  /*3b50*/  BSYNC B1 ;  /* 0x0000000000017941 */ /* 0x000fea0003800000 */
.L_x_74:
        /* <DEDUP_REMOVED lines=12> */
.L_x_77:
[----:B------:R-:W-:Y:S05]  /*3c20*/  BSYNC B1 ;  /* 0x0000000000017941 */ /* 0x000fea0003800000 */
.L_x_76:
        /* <DEDUP_REMOVED lines=12> */
.L_x_79:
[----:B------:R-:W-:Y:S05]  /*3cf0*/  BSYNC B1 ;  /* 0x0000000000017941 */ /* 0x000fea0003800000 */
.L_x_78:
        /* <DEDUP_REMOVED lines=13> */
.L_x_81:
[----:B------:R-:W-:Y:S05]  /*3dd0*/  BSYNC B1 ;  /* 0x0000000000017941 */ /* 0x000fea0003800000 */
.L_x_80:
        /* <DEDUP_REMOVED lines=13> */
.L_x_83:
[----:B------:R-:W-:Y:S05]  /*3eb0*/  BSYNC B1 ;  /* 0x0000000000017941 */ /* 0x000fea0003800000 */
.L_x_82:
        /* <DEDUP_REMOVED lines=12> */
.L_x_85:
[----:B------:R-:W-:Y:S05]  /*3f80*/  BSYNC B1 ;  /* 0x0000000000017941 */ /* 0x000fea0003800000 */
.L_x_84:
[----:B-----5:R-:W-:Y:S01]  /*3f90*/  LOP3.LUT R29, R29, 0xff, RZ, 0xc0, !PT ;  /* 0x000000ff1d1d7812 */ /* 0x020fe200078ec0ff */
[----:B------:R-:W-:Y:S01]  /*3fa0*/  BSSY B1, `(.L_x_86) ;  /* 0x000000b000017945 */ /* 0x000fe20003800000 */
[----:B------:R-:W-:Y:S02]  /*3fb0*/  ISETP.LT.OR P1, PT, R27, 0x9, !P1 ;  /* 0x000000091b00780c */ /* 0x000fe40004f21670 */
[----:B------:R-:W-:-:S05]  /*3fc0*/  F2FP.F16.E4M3.UNPACK_B R29, R29 ;  /* 0x0000001dff1d723e */ /* 0x000fca00020006ff */
[----:B------:R-:W-:-:S05]  /*3fd0*/  HADD2.F32 R29, -RZ, R29.H0_H0 ;  /* 0x2000001dff1d7230 */ /* 0x000fca0000004100 */
[----:B------:R-:W-:-:S04]  /*3fe0*/  FMUL R30, R29, R12 ;  /* 0x0000000c1d1e7220 */ /* 0x000fc80000400000 */
[----:B------:R-:W-:Y:S01]  /*3ff0*/  FFMA R30, R23, R7, R30 ;  /* 0x00000007171e7223 */ /* 0x000fe2000000001e */
[----:B------:R-:W-:-:S04]  /*4000*/  PRMT R23, RZ, 0x7610, R23 ;  /* 0x00007610ff177816 */ /* 0x000fc80000000017 */
[----:B------:R-:W-:-:S05]  /*4010*/  F2FP.SATFINITE.E4M3.F32.PACK_AB_MERGE_C R29, RZ, R30, RZ ;  /* 0x0000001eff1d723e */ /* 0x000fca00048070ff */
[----:B------:R0:W-:Y:S01]  /*4020*/  @!P0 STG.E.U8 desc[UR16][R10.64+0x28], R29 ;  /* 0x0000281d0a008986 */ /* 0x0001e2000c101110 */
[----:B------:R-:W-:Y:S05]  /*4030*/  @P1 BRA `(.L_x_87) ;  /* 0x0000000000041947 */ /* 0x000fea0003800000 */
[----:B------:R0:W5:Y:S02]  /*4040*/  LDG.E.U8 R23, desc[UR16][R24.64+0x29] ;  /* 0x0000291018177981 */ /* 0x000164000c1e1100 */
.L_x_87:
[----:B------:R-:W-:Y:S05]  /*4050*/  BSYNC B1 ;  /* 0x0000000000017941 */ /* 0x000fea0003800000 */
.L_x_86:
        /* <DEDUP_REMOVED lines=8> */
[----:B0-----:R-:W-:Y:S02]  /*40e0*/  F2FP.SATFINITE.E4M3.F32.PACK_AB_MERGE_C R29, RZ, R23, RZ ;  /* 0x00000017ff1d723e */ /* 0x001fe400048070ff */
[----:B------:R-:W-:-:S03]  /*40f0*/  PRMT R23, RZ, 0x7610, R23 ;  /* 0x00007610ff177816 */ /* 0x000fc60000000017 */
[----:B------:R0:W-:Y:S01]  /*4100*/  @!P1 STG.E.U8 desc[UR16][R10.64+0x29], R29 ;  /* 0x0000291d0a009986 */ /* 0x0001e2000c101110 */
[----:B------:R-:W-:Y:S05]  /*4110*/  @P2 BRA `(.L_x_89) ;  /* 0x0000000000042947 */ /* 0x000fea0003800000 */
[----:B------:R0:W5:Y:S02]  /*4120*/  LDG.E.U8 R23, desc[UR16][R14.64+0x30] ;  /* 0x000030100e177981 */ /* 0x000164000c1e1100 */
.L_x_89:
[----:B------:R-:W-:Y:S05]  /*4130*/  BSYNC B1 ;  /* 0x0000000000017941 */ /* 0x000fea0003800000 */
.L_x_88:
[----:B-----5:R-:W-:Y:S01]  /*4140*/  LOP3.LUT R23, R23, 0xff, RZ, 0xc0, !PT ;  /* 0x000000ff17177812 */ /* 0x020fe200078ec0ff */
[----:B------:R-:W-:Y:S01]  /*4150*/  BSSY B1, `(.L_x_90) ;  /* 0x000000c000017945 */ /* 0x000fe20003800000 */
[----:B------:R-:W-:Y:S02]  /*4160*/  ISETP.GE.AND P1, PT, R28, 0x32, PT ;  /* 0x000000321c00780c */ /* 0x000fe40003f26270 */
[----:B------:R-:W-:Y:S02]  /*4170*/  F2FP.F16.E4M3.UNPACK_B R23, R23 ;  /* 0x00000017ff17723e */ /* 0x000fe400020006ff */
[----:B------:R-:W-:-:S03]  /*4180*/  ISETP.LT.OR P3, PT, R27, 0x1, !P1 ;  /* 0x000000011b00780c */ /* 0x000fc60004f61670 */
        /* <DEDUP_REMOVED lines=8> */
.L_x_91:
[----:B------:R-:W-:Y:S05]  /*4210*/  BSYNC B1 ;  /* 0x0000000000017941 */ /* 0x000fea0003800000 */
.L_x_90:
[----:B-----5:R-:W-:Y:S01]  /*4220*/  LOP3.LUT R21, R21, 0xff, RZ, 0xc0, !PT ;  /* 0x000000ff15157812 */ /* 0x020fe200078ec0ff */
[----:B------:R-:W-:Y:S01]  /*4230*/  BSSY B1, `(.L_x_92) ;  /* 0x000000b000017945 */ /* 0x000fe20003800000 */
[----:B------:R-:W-:Y:S02]  /*4240*/  ISETP.LT.OR P0, PT, R27, 0x9, !P0 ;  /* 0x000000091b00780c */ /* 0x000fe40004701670 */
[----:B------:R-:W-:-:S05]  /*4250*/  F2FP.F16.E4M3.UNPACK_B R21, R21 ;  /* 0x00000015ff15723e */ /* 0x000fca00020006ff */
        /* <DEDUP_REMOVED lines=8> */
.L_x_93:
[----:B------:R-:W-:Y:S05]  /*42e0*/  BSYNC B1 ;  /* 0x0000000000017941 */ /* 0x000fea0003800000 */
.L_x_92:
        /* <DEDUP_REMOVED lines=12> */
.L_x_95:
[----:B------:R-:W-:Y:S05]  /*43b0*/  BSYNC B1 ;  /* 0x0000000000017941 */ /* 0x000fea0003800000 */
.L_x_94:
        /* <DEDUP_REMOVED lines=13> */
.L_x_97:
[----:B------:R-:W-:Y:S05]  /*4490*/  BSYNC B1 ;  /* 0x0000000000017941 */ /* 0x000fea0003800000 */
.L_x_96:
        /* <DEDUP_REMOVED lines=13> */
.L_x_99:
[----:B------:R-:W-:Y:S05]  /*4570*/  BSYNC B1 ;  /* 0x0000000000017941 */ /* 0x000fea0003800000 */
.L_x_98:
[----:B-----5:R-:W-:Y:S01]  /*4580*/  LOP3.LUT R17, R17, 0xff, RZ, 0xc0, !PT ;  /* 0x000000ff11117812 */ /* 0x020fe200078ec0ff */
[----:B------:R-:W-:Y:S01]  /*4590*/  BSSY B1, `(.L_x_100) ;  /* 0x000000b000017945 */ /* 0x000fe20003800000 */
[----:B------:R-:W-:Y:S02]  /*45a0*/  ISETP.LT.OR P0, PT, R27, 0x9, !P0 ;  /* 0x000000091b00780c */ /* 0x000fe40004701670 */
[----:B------:R-:W-:Y:S02]  /*45b0*/  F2FP.F16.E4M3.UNPACK_B R17, R17 ;  /* 0x00000011ff11723e */ /* 0x000fe400020006ff */
[----:B0-2---:R-:W-:-:S03]  /*45c0*/  PRMT R14, RZ, 0x7610, R14 ;  /* 0x00007610ff0e7816 */ /* 0x005fc6000000000e */
[----:B------:R-:W-:-:S05]  /*45d0*/  HADD2.F32 R17, -RZ, R17.H0_H0 ;  /* 0x20000011ff117230 */ /* 0x000fca0000004100 */
[----:B------:R-:W-:-:S04]  /*45e0*/  FMUL R17, R17, R12 ;  /* 0x0000000c11117220 */ /* 0x000fc80000400000 */
[----:B------:R-:W-:-:S05]  /*45f0*/  FFMA R17, R18, R7, R17 ;  /* 0x0000000712117223 */ /* 0x000fca0000000011 */
[----:B------:R-:W-:-:S05]  /*4600*/  F2FP.SATFINITE.E4M3.F32.PACK_AB_MERGE_C R17, RZ, R17, RZ ;  /* 0x00000011ff11723e */ /* 0x000fca00048070ff */
[----:B------:R0:W-:Y:S01]  /*4610*/  @!P3 STG.E.U8 desc[UR16][R8.64+0x39], R17 ;  /* 0x000039110800b986 */ /* 0x0001e2000c101110 */
[----:B------:R-:W-:Y:S05]  /*4620*/  @P0 BRA `(.L_x_101) ;  /* 0x0000000000040947 */ /* 0x000fea0003800000 */
[----:B------:R2:W5:Y:S02]  /*4630*/  LDG.E.U8 R14, desc[UR16][R24.64+0x38] ;  /* 0x00003810180e7981 */ /* 0x000564000c1e1100 */
.L_x_101:
[----:B------:R-:W-:Y:S05]  /*4640*/  BSYNC B1 ;  /* 0x0000000000017941 */ /* 0x000fea0003800000 */
.L_x_100:
[----:B-----5:R-:W-:Y:S01]  /*4650*/  LOP3.LUT R14, R14, 0xff, RZ, 0xc0, !PT ;  /* 0x000000ff0e0e7812 */ /* 0x020fe200078ec0ff */
[----:B------:R-:W-:Y:S01]  /*4660*/  BSSY B1, `(.L_x_102) ;  /* 0x000000b000017945 */ /* 0x000fe20003800000 */
[----:B------:R-:W-:Y:S02]  /*4670*/  ISETP.LT.OR P1, PT, R27, 0x9, !P1 ;  /* 0x000000091b00780c */ /* 0x000fe40004f21670 */
[----:B------:R-:W-:-:S05]  /*4680*/  F2FP.F16.E4M3.UNPACK_B R14, R14 ;  /* 0x0000000eff0e723e */ /* 0x000fca00020006ff */
[----:B01-3--:R-:W-:-:S05]  /*4690*/  HADD2.F32 R9, -RZ, R14.H0_H0 ;  /* 0x2000000eff097230 */ /* 0x00bfca0000004100 */
[----:B------:R-:W-:-:S04]  /*46a0*/  FMUL R8, R9, R12 ;  /* 0x0000000c09087220 */ /* 0x000fc80000400000 */
[----:B------:R-:W-:-:S05]  /*46b0*/  FFMA R8, R13, R7, R8 ;  /* 0x000000070d087223 */ /* 0x000fca0000000008 */
[----:B------:R-:W-:Y:S02]  /*46c0*/  F2FP.SATFINITE.E4M3.F32.PACK_AB_MERGE_C R9, RZ, R8, RZ ;  /* 0x00000008ff09723e */ /* 0x000fe400048070ff */
[----:B------:R-:W-:-:S03]  /*46d0*/  PRMT R8, RZ, 0x7610, R8 ;  /* 0x00007610ff087816 */ /* 0x000fc60000000008 */
[----:B------:R0:W-:Y:S01]  /*46e0*/  @!P0 STG.E.U8 desc[UR16][R10.64+0x38], R9 ;  /* 0x000038090a008986 */ /* 0x0001e2000c101110 */
[----:B------:R-:W-:Y:S05]  /*46f0*/  @P1 BRA `(.L_x_103) ;  /* 0x0000000000041947 */ /* 0x000fea0003800000 */
[----:B------:R1:W5:Y:S02]  /*4700*/  LDG.E.U8 R8, desc[UR16][R24.64+0x39] ;  /* 0x0000391018087981 */ /* 0x000364000c1e1100 */
.L_x_103:
[----:B------:R-:W-:Y:S05]  /*4710*/  BSYNC B1 ;  /* 0x0000000000017941 */ /* 0x000fea0003800000 */
.L_x_102:
[----:B------:R-:W-:Y:S05]  /*4720*/  @P1 BRA `(.L_x_104) ;  /* 0x0000000800601947 */ /* 0x000fea0003800000 */
[----:B-----5:R-:W-:-:S04]  /*4730*/  LOP3.LUT R8, R8, 0xff, RZ, 0xc0, !PT ;  /* 0x000000ff08087812 */ /* 0x020fc800078ec0ff */
[----:B------:R-:W-:-:S05]  /*4740*/  F2FP.F16.E4M3.UNPACK_B R8, R8 ;  /* 0x00000008ff08723e */ /* 0x000fca00020006ff */
[----:B0-----:R-:W-:-:S05]  /*4750*/  HADD2.F32 R9, -RZ, R8.H0_H0 ;  /* 0x20000008ff097230 */ /* 0x001fca0000004100 */
[----:B------:R-:W-:-:S04]  /*4760*/  FMUL R9, R9, R12 ;  /* 0x0000000c09097220 */ /* 0x000fc80000400000 */
[----:B------:R-:W-:-:S05]  /*4770*/  FFMA R9, R16, R7, R9 ;  /* 0x0000000710097223 */ /* 0x000fca0000000009 */
[----:B------:R-:W-:-:S05]  /*4780*/  F2FP.SATFINITE.E4M3.F32.PACK_AB_MERGE_C R9, RZ, R9, RZ ;  /* 0x00000009ff09723e */ /* 0x000fca00048070ff */
[----:B------:R3:W-:Y:S01]  /*4790*/  STG.E.U8 desc[UR16][R10.64+0x39], R9 ;  /* 0x000039090a007986 */ /* 0x0007e2000c101110 */
[----:B------:R-:W-:Y:S05]  /*47a0*/  BRA `(.L_x_104) ;  /* 0x0000000800407947 */ /* 0x000fea0003800000 */
.L_x_39:
[C---:B------:R-:W-:Y:S01]  /*47b0*/  ISETP.GE.AND P3, PT, R28.reuse, 0x1, PT ;  /* 0x000000011c00780c */ /* 0x040fe20003f66270 */
[-C--:B--2---:R-:W-:Y:S01]  /*47c0*/  FMUL R79, R79, R7.reuse ;  /* 0x000000074f4f7220 */ /* 0x084fe20000400000 */
[----:B------:R-:W-:Y:S01]  /*47d0*/  ISETP.GE.AND P0, PT, R28, 0x2, PT ;  /* 0x000000021c00780c */ /* 0x000fe20003f06270 */
[-C--:B------:R-:W-:Y:S01]  /*47e0*/  FMUL R80, R80, R7.reuse ;  /* 0x0000000750507220 */ /* 0x080fe20000400000 */
[----:B------:R-:W-:Y:S01]  /*47f0*/  ISETP.LT.OR P1, PT, R27, 0x1, !P3 ;  /* 0x000000011b00780c */ /* 0x000fe20005f21670 */
[-C--:B------:R-:W-:Y:S01]  /*4800*/  FMUL R77, R77, R7.reuse ;  /* 0x000000074d4d7220 */ /* 0x080fe20000400000 */
[C---:B------:R-:W-:Y:S01]  /*4810*/  ISETP.LT.OR P2, PT, R27.reuse, 0x1, !P0 ;  /* 0x000000011b00780c */ /* 0x040fe20004741670 */
[-C--:B------:R-:W-:Y:S01]  /*4820*/  FMUL R78, R78, R7.reuse ;  /* 0x000000074e4e7220 */ /* 0x080fe20000400000 */
[----:B------:R-:W-:Y:S01]  /*4830*/  ISETP.LT.OR P3, PT, R27, 0x9, !P3 ;  /* 0x000000091b00780c */ /* 0x000fe20005f61670 */
[----:B------:R-:W-:Y:S01]  /*4840*/  FMUL R75, R75, R7 ;  /* 0x000000074b4b7220 */ /* 0x000fe20000400000 */
[----:B------:R-:W-:Y:S01]  /*4850*/  F2FP.SATFINITE.E4M3.F32.PACK_AB_MERGE_C R79, RZ, R79, RZ ;  /* 0x0000004fff4f723e */ /* 0x000fe200048070ff */
[-C--:B------:R-:W-:Y:S01]  /*4860*/  FMUL R76, R76, R7.reuse ;  /* 0x000000074c4c7220 */ /* 0x080fe20000400000 */
[----:B------:R-:W-:Y:S01]  /*4870*/  F2FP.SATFINITE.E4M3.F32.PACK_AB_MERGE_C R15, RZ, R80, RZ ;  /* 0x00000050ff0f723e */ /* 0x000fe200048070ff */
[----:B------:R-:W-:Y:S01]  /*4880*/  FMUL R74, R74, R7 ;  /* 0x000000074a4a7220 */ /* 0x000fe20000400000 */
[----:B------:R-:W-:Y:S01]  /*4890*/  F2FP.SATFINITE.E4M3.F32.PACK_AB_MERGE_C R77, RZ, R77, RZ ;  /* 0x0000004dff4d723e */ /* 0x000fe200048070ff */
[-C--:B------:R-:W-:Y:S01]  /*48a0*/  FMUL R72, R72, R7.reuse ;  /* 0x0000000748487220 */ /* 0x080fe20000400000 */
[----:B------:R-:W-:Y:S01]  /*48b0*/  ISETP.LT.OR P0, PT, R27, 0x9, !P0 ;  /* 0x000000091b00780c */ /* 0x000fe20004701670 */
[----:B------:R-:W-:Y:S01]  /*48c0*/  @!P1 STG.E.U8 desc[UR16][R8.64], R79 ;  /* 0x0000004f08009986 */ /* 0x000fe2000c101110 */
[C---:B------:R-:W-:Y:S01]  /*48d0*/  ISETP.GE.AND P1, PT, R28.reuse, 0x9, PT ;  /* 0x000000091c00780c */ /* 0x040fe20003f26270 */
[----:B------:R-:W-:Y:S01]  /*48e0*/  FMUL R69, R69, R7 ;  /* 0x0000000745457220 */ /* 0x000fe20000400000 */
[----:B------:R-:W-:Y:S01]  /*48f0*/  F2FP.SATFINITE.E4M3.F32.PACK_AB_MERGE_C R75, RZ, R75, RZ ;  /* 0x0000004bff4b723e */ /* 0x000fe200048070ff */
[----:B------:R0:W-:Y:S01]  /*4900*/  @!P2 STG.E.U8 desc[UR16][R8.64+0x1], R15 ;  /* 0x0000010f0800a986 */ /* 0x0001e2000c101110 */
[----:B------:R-:W-:Y:S01]  /*4910*/  ISETP.GE.AND P2, PT, R28, 0xa, PT ;  /* 0x0000000a1c00780c */ /* 0x000fe20003f46270 */
[-C--:B------:R-:W-:Y:S01]  /*4920*/  FMUL R70, R70, R7.reuse ;  /* 0x0000000746467220 */ /* 0x080fe20000400000 */
[----:B------:R-:W-:Y:S01]  /*4930*/  F2FP.SATFINITE.E4M3.F32.PACK_AB_MERGE_C R25, RZ, R76, RZ ;  /* 0x0000004cff19723e */ /* 0x000fe200048070ff */
[----:B------:R-:W-:Y:S01]  /*4940*/  @!P3 STG.E.U8 desc[UR16][R10.64], R77 ;  /* 0x0000004d0a00b986 */ /* 0x000fe2000c101110 */
[C---:B------:R-:W-:Y:S01]  /*4950*/  ISETP.LT.OR P3, PT, R27.reuse, 0x1, !P1 ;  /* 0x000000011b00780c */ /* 0x040fe20004f61670 */
[-C--:B------:R-:W-:Y:S01]  /*4960*/  FMUL R68, R68, R7.reuse ;  /* 0x0000000744447220 */ /* 0x080fe20000400000 */
[----:B------:R-:W-:Y:S01]  /*4970*/  ISETP.LT.OR P5, PT, R27, 0x1, !P2 ;  /* 0x000000011b00780c */ /* 0x000fe200057a1670 */
[-C--:B------:R-:W-:Y:S01]  /*4980*/  FMUL R67, R67, R7.reuse ;  /* 0x0000000743437220 */ /* 0x080fe20000400000 */
[----:B------:R-:W-:Y:S01]  /*4990*/  ISETP.LT.OR P1, PT, R27, 0x9, !P1 ;  /* 0x000000091b00780c */ /* 0x000fe20004f21670 */
[-C--:B------:R-:W-:Y:S01]  /*49a0*/  FMUL R65, R65, R7.reuse ;  /* 0x0000000741417220 */ /* 0x080fe20000400000 */
[----:B------:R-:W-:Y:S01]  /*49b0*/  F2FP.SATFINITE.E4M3.F32.PACK_AB_MERGE_C R29, RZ, R74, RZ ;  /* 0x0000004aff1d723e */ /* 0x000fe200048070ff */
[-C--:B------:R-:W-:Y:S01]  /*49c0*/  FMUL R66, R66, R7.reuse ;  /* 0x0000000742427220 */ /* 0x080fe20000400000 */
[----:B0-----:R-:W-:Y:S01]  /*49d0*/  F2FP.SATFINITE.E4M3.F32.PACK_AB_MERGE_C R15, RZ, R78, RZ ;  /* 0x0000004eff0f723e */ /* 0x001fe200048070ff */
[-C--:B------:R-:W-:Y:S01]  /*49e0*/  FMUL R64, R64, R7.reuse ;  /* 0x0000000740407220 */ /* 0x080fe20000400000 */
[----:B------:R-:W-:Y:S01]  /*49f0*/  ISETP.LT.OR P2, PT, R27, 0x9, !P2 ;  /* 0x000000091b00780c */ /* 0x000fe20005741670 */
[-C--:B------:R-:W-:Y:S01]  /*4a00*/  FMUL R63, R63, R7.reuse ;  /* 0x000000073f3f7220 */ /* 0x080fe20000400000 */
[----:B------:R-:W-:Y:S01]  /*4a10*/  F2FP.SATFINITE.E4M3.F32.PACK_AB_MERGE_C R31, RZ, R72, RZ ;  /* 0x00000048ff1f723e */ /* 0x000fe200048070ff */
[----:B------:R0:W-:Y:S01]  /*4a20*/  @!P0 STG.E.U8 desc[UR16][R10.64+0x1], R15 ;  /* 0x0000010f0a008986 */ /* 0x0001e2000c101110 */
[C---:B------:R-:W-:Y:S01]  /*4a30*/  ISETP.GE.AND P0, PT, R28.reuse, 0x11, PT ;  /* 0x000000111c00780c */ /* 0x040fe20003f06270 */
[----:B------:R-:W-:Y:S01]  /*4a40*/  FMUL R61, R61, R7 ;  /* 0x000000073d3d7220 */ /* 0x000fe20000400000 */
[----:B------:R-:W-:Y:S01]  /*4a50*/  F2FP.SATFINITE.E4M3.F32.PACK_AB_MERGE_C R69, RZ, R69, RZ ;  /* 0x00000045ff45723e */ /* 0x000fe200048070ff */
[----:B------:R-:W-:Y:S01]  /*4a60*/  @!P3 STG.E.U8 desc[UR16][R8.64+0x8], R75 ;  /* 0x0000084b0800b986 */ /* 0x000fe2000c101110 */
[----:B------:R-:W-:Y:S01]  /*4a70*/  ISETP.GE.AND P3, PT, R28, 0x12, PT ;  /* 0x000000121c00780c */ /* 0x000fe20003f66270 */
[----:B------:R-:W-:Y:S01]  /*4a80*/  FMUL R62, R62, R7 ;  /* 0x000000073e3e7220 */ /* 0x000fe20000400000 */
[----:B------:R-:W-:Y:S01]  /*4a90*/  F2FP.SATFINITE.E4M3.F32.PACK_AB_MERGE_C R67, RZ, R67, RZ ;  /* 0x00000043ff43723e */ /* 0x000fe200048070ff */
[----:B------:R1:W-:Y:S01]  /*4aa0*/  @!P5 STG.E.U8 desc[UR16][R8.64+0x9], R25 ;  /* 0x000009190800d986 */ /* 0x0003e2000c101110 */
[----:B------:R-:W-:Y:S01]  /*4ab0*/  ISETP.LT.OR P5, PT, R27, 0x1, !P3 ;  /* 0x000000011b00780c */ /* 0x000fe20005fa1670 */
[-C--:B------:R-:W-:Y:S01]  /*4ac0*/  FMUL R59, R59, R7.reuse ;  /* 0x000000073b3b7220 */ /* 0x080fe20000400000 */
[C---:B------:R-:W-:Y:S01]  /*4ad0*/  ISETP.LT.OR P3, PT, R27.reuse, 0x9, !P3 ;  /* 0x000000091b00780c */ /* 0x040fe20005f61670 */
[----:B------:R-:W-:Y:S01]  /*4ae0*/  @!P1 STG.E.U8 desc[UR16][R10.64+0x8], R29 ;  /* 0x0000081d0a009986 */ /* 0x000fe2000c101110 */
[----:B------:R-:W-:Y:S01]  /*4af0*/  ISETP.LT.OR P1, PT, R27, 0x1, !P0 ;  /* 0x000000011b00780c */ /* 0x000fe20004721670 */
[-C--:B------:R-:W-:Y:S01]  /*4b00*/  FMUL R60, R60, R7.reuse ;  /* 0x000000073c3c7220 */ /* 0x080fe20000400000 */
[----:B0-----:R-:W-:Y:S01]  /*4b10*/  F2FP.SATFINITE.E4M3.F32.PACK_AB_MERGE_C R15, RZ, R70, RZ ;  /* 0x00000046ff0f723e */ /* 0x001fe200048070ff */
[----:B------:R-:W-:Y:S01]  /*4b20*/  @!P2 STG.E.U8 desc[UR16][R10.64+0x9], R31 ;  /* 0x0000091f0a00a986 */ /* 0x000fe2000c101110 */
[----:B------:R-:W-:Y:S01]  /*4b30*/  ISETP.GE.AND P2, PT, R28, 0x19, PT ;  /* 0x000000191c00780c */ /* 0x000fe20003f46270 */
[-C--:B------:R-:W-:Y:S01]  /*4b40*/  FMUL R57, R57, R7.reuse ;  /* 0x0000000739397220 */ /* 0x080fe20000400000 */
[C---:B------:R-:W-:Y:S01]  /*4b50*/  ISETP.LT.OR P0, PT, R27.reuse, 0x9, !P0 ;  /* 0x000000091b00780c */ /* 0x040fe20004701670 */
[-C--:B------:R-:W-:Y:S01]  /*4b60*/  FMUL R58, R58, R7.reuse ;  /* 0x000000073a3a7220 */ /* 0x080fe20000400000 */
[----:B------:R-:W-:Y:S01]  /*4b70*/  ISETP.LT.OR P6, PT, R27, 0x1, !P2 ;  /* 0x000000011b00780c */ /* 0x000fe200057c1670 */
[----:B------:R0:W-:Y:S01]  /*4b80*/  @!P5 STG.E.U8 desc[UR16][R8.64+0x11], R15 ;  /* 0x0000110f0800d986 */ /* 0x0001e2000c101110 */
[----:B-1----:R-:W-:Y:S01]  /*4b90*/  F2FP.SATFINITE.E4M3.F32.PACK_AB_MERGE_C R25, RZ, R68, RZ ;  /* 0x00000044ff19723e */ /* 0x002fe200048070ff */
[----:B------:R-:W-:Y:S01]  /*4ba0*/  FMUL R56, R56, R7 ;  /* 0x0000000738387220 */ /* 0x000fe20000400000 */
[----:B------:R-:W-:Y:S01]  /*4bb0*/  F2FP.SATFINITE.E4M3.F32.PACK_AB_MERGE_C R65, RZ, R65, RZ ;  /* 0x00000041ff41723e */ /* 0x000fe200048070ff */
[----:B------:R-:W-:Y:S01]  /*4bc0*/  @!P1 STG.E.U8 desc[UR16][R8.64+0x10], R69 ;  /* 0x0000104508009986 */ /* 0x000fe2000c101110 */
[----:B------:R-:W-:Y:S01]  /*4bd0*/  ISETP.GE.AND P1, PT, R28, 0x1a, PT ;  /* 0x0000001a1c00780c */ /* 0x000fe20003f26270 */
[-C--:B------:R-:W-:Y:S01]  /*4be0*/  FMUL R23, R23, R7.reuse ;  /* 0x0000000717177220 */ /* 0x080fe20000400000 */
[C---:B------:R-:W-:Y:S01]  /*4bf0*/  ISETP.LT.OR P2, PT, R27.reuse, 0x9, !P2 ;  /* 0x000000091b00780c */ /* 0x040fe20005741670 */
[----:B------:R1:W-:Y:S01]  /*4c00*/  @!P3 STG.E.U8 desc[UR16][R10.64+0x11], R25 ;  /* 0x000011190a00b986 */ /* 0x0003e2000c101110 */
[----:B------:R-:W-:Y:S01]  /*4c10*/  ISETP.LT.OR P5, PT, R27, 0x1, !P1 ;  /* 0x000000011b00780c */ /* 0x000fe20004fa1670 */
[-C--:B------:R-:W-:Y:S01]  /*4c20*/  FMUL R21, R21, R7.reuse ;  /* 0x0000000715157220 */ /* 0x080fe20000400000 */
[----:B------:R-:W-:Y:S01]  /*4c30*/  ISETP.LT.OR P3, PT, R27, 0x9, !P1 ;  /* 0x000000091b00780c */ /* 0x000fe20004f61670 */
[----:B------:R-:W-:Y:S01]  /*4c40*/  @!P0 STG.E.U8 desc[UR16][R10.64+0x10], R67 ;  /* 0x000010430a008986 */ /* 0x000fe2000c101110 */
[----:B0-----:R-:W-:Y:S01]  /*4c50*/  F2FP.SATFINITE.E4M3.F32.PACK_AB_MERGE_C R15, RZ, R66, RZ ;  /* 0x00000042ff0f723e */ /* 0x001fe200048070ff */
[-C--:B------:R-:W-:Y:S01]  /*4c60*/  FMUL R22, R22, R7.reuse ;  /* 0x0000000716167220 */ /* 0x080fe20000400000 */
[C---:B------:R-:W-:Y:S01]  /*4c70*/  ISETP.GE.AND P0, PT, R28.reuse, 0x21, PT ;  /* 0x000000211c00780c */ /* 0x040fe20003f06270 */
[----:B------:R-:W-:Y:S01]  /*4c80*/  @!P6 STG.E.U8 desc[UR16][R8.64+0x18], R65 ;  /* 0x000018410800e986 */ /* 0x000fe2000c101110 */
[----:B------:R-:W-:Y:S01]  /*4c90*/  ISETP.GE.AND P1, PT, R28, 0x22, PT ;  /* 0x000000221c00780c */ /* 0x000fe20003f26270 */
[-C--:B------:R-:W-:Y:S01]  /*4ca0*/  FMUL R19, R19, R7.reuse ;  /* 0x0000000713137220 */ /* 0x080fe20000400000 */
[C---:B------:R-:W-:Y:S01]  /*4cb0*/  ISETP.LT.OR P6, PT, R27.reuse, 0x1, !P0 ;  /* 0x000000011b00780c */ /* 0x040fe200047c1670 */
[-C--:B------:R-:W-:Y:S01]  /*4cc0*/  FMUL R20, R20, R7.reuse ;  /* 0x0000000714147220 */ /* 0x080fe20000400000 */
[----:B-1----:R-:W-:Y:S01]  /*4cd0*/  F2FP.SATFINITE.E4M3.F32.PACK_AB_MERGE_C R25, RZ, R64, RZ ;  /* 0x00000040ff19723e */ /* 0x002fe200048070ff */
[----:B------:R0:W-:Y:S01]  /*4ce0*/  @!P5 STG.E.U8 desc[UR16][R8.64+0x19], R15 ;  /* 0x0000190f0800d986 */ /* 0x0001e2000c101110 */
[----:B------:R-:W-:Y:S01]  /*4cf0*/  ISETP.LT.OR P5, PT, R27, 0x1, !P1 ;  /* 0x000000011b00780c */ /* 0x000fe20004fa1670 */
[----:B------:R-:W-:Y:S01]  /*4d00*/  FMUL R17, R17, R7 ;  /* 0x0000000711117220 */ /* 0x000fe20000400000 */
[----:B------:R-:W-:Y:S01]  /*4d10*/  F2FP.SATFINITE.E4M3.F32.PACK_AB_MERGE_C R63, RZ, R63, RZ ;  /* 0x0000003fff3f723e */ /* 0x000fe200048070ff */
[----:B------:R1:W-:Y:S01]  /*4d20*/  @!P3 STG.E.U8 desc[UR16][R10.64+0x19], R25 ;  /* 0x000019190a00b986 */ /* 0x0003e2000c101110 */
[----:B------:R-:W-:Y:S01]  /*4d30*/  F2FP.SATFINITE.E4M3.F32.PACK_AB_MERGE_C R61, RZ, R61, RZ ;  /* 0x0000003dff3d723e */ /* 0x000fe200048070ff */
[-C--:B------:R-:W-:Y:S01]  /*4d40*/  FMUL R18, R18, R7.reuse ;  /* 0x0000000712127220 */ /* 0x080fe20000400000 */
[----:B------:R-:W-:Y:S01]  /*4d50*/  F2FP.SATFINITE.E4M3.F32.PACK_AB_MERGE_C R29, RZ, R62, RZ ;  /* 0x0000003eff1d723e */ /* 0x000fe200048070ff */
[----:B------:R-:W-:Y:S01]  /*4d60*/  @!P2 STG.E.U8 desc[UR16][R10.64+0x18], R63 ;  /* 0x0000183f0a00a986 */ /* 0x000fe2000c101110 */
[----:B------:R-:W-:Y:S01]  /*4d70*/  ISETP.LT.OR P3, PT, R27, 0x9, !P1 ;  /* 0x000000091b00780c */ /* 0x000fe20004f61670 */
[-C--:B------:R-:W-:Y:S01]  /*4d80*/  FMUL R13, R13, R7.reuse ;  /* 0x000000070d0d7220 */ /* 0x080fe20000400000 */
[----:B------:R-:W-:Y:S01]  /*4d90*/  ISETP.GE.AND P2, PT, R28, 0x29, PT ;  /* 0x000000291c00780c */ /* 0x000fe20003f46270 */
[----:B------:R-:W-:Y:S01]  /*4da0*/  @!P6 STG.E.U8 desc[UR16][R8.64+0x20], R61 ;  /* 0x0000203d0800e986 */ /* 0x000fe2000c101110 */
[C---:B------:R-:W-:Y:S01]  /*4db0*/  ISETP.LT.OR P0, PT, R27.reuse, 0x9, !P0 ;  /* 0x000000091b00780c */ /* 0x040fe20004701670 */
[----:B------:R-:W-:Y:S01]  /*4dc0*/  FMUL R16, R16, R7 ;  /* 0x0000000710107220 */ /* 0x000fe20000400000 */
[----:B------:R-:W-:Y:S01]  /*4dd0*/  ISETP.GE.AND P1, PT, R28, 0x2a, PT ;  /* 0x0000002a1c00780c */ /* 0x000fe20003f26270 */
[----:B------:R-:W-:Y:S01]  /*4de0*/  @!P5 STG.E.U8 desc[UR16][R8.64+0x21], R29 ;  /* 0x0000211d0800d986 */ /* 0x000fe2000c101110 */
[----:B------:R-:W-:-:S02]  /*4df0*/  ISETP.LT.OR P6, PT, R27, 0x1, !P2 ;  /* 0x000000011b00780c */ /* 0x000fc400057c1670 */
[C---:B------:R-:W-:Y:S02]  /*4e00*/  ISETP.LT.OR P5, PT, R27.reuse, 0x1, !P1 ;  /* 0x000000011b00780c */ /* 0x040fe40004fa1670 */
[----:B------:R-:W-:Y:S02]  /*4e10*/  F2FP.SATFINITE.E4M3.F32.PACK_AB_MERGE_C R59, RZ, R59, RZ ;  /* 0x0000003bff3b723e */ /* 0x000fe400048070ff */
[----:B0-----:R-:W-:Y:S02]  /*4e20*/  F2FP.SATFINITE.E4M3.F32.PACK_AB_MERGE_C R15, RZ, R60, RZ ;  /* 0x0000003cff0f723e */ /* 0x001fe400048070ff */
[----:B------:R-:W-:Y:S01]  /*4e30*/  F2FP.SATFINITE.E4M3.F32.PACK_AB_MERGE_C R57, RZ, R57, RZ ;  /* 0x00000039ff39723e */ /* 0x000fe200048070ff */
[----:B------:R-:W-:Y:S01]  /*4e40*/  @!P0 STG.E.U8 desc[UR16][R10.64+0x20], R59 ;  /* 0x0000203b0a008986 */ /* 0x000fe2000c101110 */
[----:B-1----:R-:W-:Y:S02]  /*4e50*/  F2FP.SATFINITE.E4M3.F32.PACK_AB_MERGE_C R25, RZ, R58, RZ ;  /* 0x0000003aff19723e */ /* 0x002fe400048070ff */
[C---:B------:R-:W-:Y:S01]  /*4e60*/  ISETP.LT.OR P1, PT, R27.reuse, 0x9, !P1 ;  /* 0x000000091b00780c */ /* 0x040fe20004f21670 */
[----:B------:R0:W-:Y:S01]  /*4e70*/  @!P3 STG.E.U8 desc[UR16][R10.64+0x21], R15 ;  /* 0x0000210f0a00b986 */ /* 0x0001e2000c101110 */
[----:B------:R-:W-:-:S02]  /*4e80*/  ISETP.LT.OR P2, PT, R27, 0x9, !P2 ;  /* 0x000000091b00780c */ /* 0x000fc40005741670 */
[C---:B------:R-:W-:Y:S01]  /*4e90*/  ISETP.GE.AND P3, PT, R28.reuse, 0x31, PT ;  /* 0x000000311c00780c */ /* 0x040fe20003f66270 */
[----:B------:R-:W-:Y:S01]  /*4ea0*/  @!P6 STG.E.U8 desc[UR16][R8.64+0x28], R57 ;  /* 0x000028390800e986 */ /* 0x000fe2000c101110 */
[----:B------:R-:W-:Y:S02]  /*4eb0*/  ISETP.GE.AND P0, PT, R28, 0x32, PT ;  /* 0x000000321c00780c */ /* 0x000fe40003f06270 */
[----:B------:R-:W-:Y:S01]  /*4ec0*/  F2FP.SATFINITE.E4M3.F32.PACK_AB_MERGE_C R23, RZ, R23, RZ ;  /* 0x00000017ff17723e */ /* 0x000fe200048070ff */
[----:B------:R1:W-:Y:S01]  /*4ed0*/  @!P5 STG.E.U8 desc[UR16][R8.64+0x29], R25 ;  /* 0x000029190800d986 */ /* 0x0003e2000c101110 */
[C---:B------:R-:W-:Y:S02]  /*4ee0*/  ISETP.LT.OR P5, PT, R27.reuse, 0x1, !P3 ;  /* 0x000000011b00780c */ /* 0x040fe40005fa1670 */
[----:B------:R-:W-:Y:S02]  /*4ef0*/  ISETP.LT.OR P6, PT, R27, 0x1, !P0 ;  /* 0x000000011b00780c */ /* 0x000fe400047c1670 */
[----:B0-----:R-:W-:Y:S01]  /*4f00*/  F2FP.SATFINITE.E4M3.F32.PACK_AB_MERGE_C R15, RZ, R56, RZ ;  /* 0x00000038ff0f723e */ /* 0x001fe200048070ff */
[----:B------:R-:W-:Y:S01]  /*4f10*/  @!P2 STG.E.U8 desc[UR16][R10.64+0x28], R23 ;  /* 0x000028170a00a986 */ /* 0x000fe2000c101110 */
[----:B------:R-:W-:-:S02]  /*4f20*/  F2FP.SATFINITE.E4M3.F32.PACK_AB_MERGE_C R21, RZ, R21, RZ ;  /* 0x00000015ff15723e */ /* 0x000fc400048070ff */
[C---:B------:R-:W-:Y:S01]  /*4f30*/  ISETP.GE.AND P2, PT, R28.reuse, 0x3a, PT ;  /* 0x0000003a1c00780c */ /* 0x040fe20003f46270 */
[----:B------:R0:W-:Y:S01]  /*4f40*/  @!P1 STG.E.U8 desc[UR16][R10.64+0x29], R15 ;  /* 0x0000290f0a009986 */ /* 0x0001e2000c101110 */
[C---:B------:R-:W-:Y:S02]  /*4f50*/  ISETP.LT.OR P1, PT, R27.reuse, 0x9, !P3 ;  /* 0x000000091b00780c */ /* 0x040fe40005f21670 */
[----:B-1----:R-:W-:Y:S01]  /*4f60*/  F2FP.SATFINITE.E4M3.F32.PACK_AB_MERGE_C R25, RZ, R22, RZ ;  /* 0x00000016ff19723e */ /* 0x002fe200048070ff */
[----:B------:R1:W-:Y:S01]  /*4f70*/  @!P5 STG.E.U8 desc[UR16][R8.64+0x30], R21 ;  /* 0x000030150800d986 */ /* 0x0003e2000c101110 */
[----:B------:R-:W-:Y:S02]  /*4f80*/  ISETP.GE.AND P3, PT, R28, 0x39, PT ;  /* 0x000000391c00780c */ /* 0x000fe40003f66270 */
[C---:B------:R-:W-:Y:S01]  /*4f90*/  ISETP.LT.OR P0, PT, R27.reuse, 0x9, !P0 ;  /* 0x000000091b00780c */ /* 0x040fe20004701670 */
[----:B------:R2:W-:Y:S01]  /*4fa0*/  @!P6 STG.E.U8 desc[UR16][R8.64+0x31], R25 ;  /* 0x000031190800e986 */ /* 0x0005e2000c101110 */
[----:B------:R-:W-:-:S02]  /*4fb0*/  ISETP.LT.OR P5, PT, R27, 0x1, !P3 ;  /* 0x000000011b00780c */ /* 0x000fc40005fa1670 */
[C---:B------:R-:W-:Y:S02]  /*4fc0*/  ISETP.LT.OR P6, PT, R27.reuse, 0x1, !P2 ;  /* 0x000000011b00780c */ /* 0x040fe400057c1670 */
[C---:B------:R-:W-:Y:S02]  /*4fd0*/  ISETP.LT.OR P3, PT, R27.reuse, 0x9, !P3 ;  /* 0x000000091b00780c */ /* 0x040fe40005f61670 */
[----:B------:R-:W-:Y:S02]  /*4fe0*/  ISETP.LT.OR P2, PT, R27, 0x9, !P2 ;  /* 0x000000091b00780c */ /* 0x000fe40005741670 */
[----:B------:R-:W-:Y:S02]  /*4ff0*/  F2FP.SATFINITE.E4M3.F32.PACK_AB_MERGE_C R19, RZ, R19, RZ ;  /* 0x00000013ff13723e */ /* 0x000fe400048070ff */
[----:B0-----:R-:W-:Y:S02]  /*5000*/  F2FP.SATFINITE.E4M3.F32.PACK_AB_MERGE_C R15, RZ, R20, RZ ;  /* 0x00000014ff0f723e */ /* 0x001fe400048070ff */
[----:B------:R-:W-:Y:S01]  /*5010*/  F2FP.SATFINITE.E4M3.F32.PACK_AB_MERGE_C R17, RZ, R17, RZ ;  /* 0x00000011ff11723e */ /* 0x000fe200048070ff */
[----:B------:R2:W-:Y:S01]  /*5020*/  @!P1 STG.E.U8 desc[UR16][R10.64+0x30], R19 ;  /* 0x000030130a009986 */ /* 0x0005e2000c101110 */
[----:B-1----:R-:W-:-:S02]  /*5030*/  F2FP.SATFINITE.E4M3.F32.PACK_AB_MERGE_C R21, RZ, R18, RZ ;  /* 0x00000012ff15723e */ /* 0x002fc400048070ff */
[----:B------:R-:W-:Y:S01]  /*5040*/  F2FP.SATFINITE.E4M3.F32.PACK_AB_MERGE_C R13, RZ, R13, RZ ;  /* 0x0000000dff0d723e */ /* 0x000fe200048070ff */
[----:B------:R2:W-:Y:S01]  /*5050*/  @!P0 STG.E.U8 desc[UR16][R10.64+0x31], R15 ;  /* 0x0000310f0a008986 */ /* 0x0005e2000c101110 */
[----:B------:R-:W-:-:S03]  /*5060*/  F2FP.SATFINITE.E4M3.F32.PACK_AB_MERGE_C R23, RZ, R16, RZ ;  /* 0x00000010ff17723e */ /* 0x000fc600048070ff */
[----:B------:R2:W-:Y:S04]  /*5070*/  @!P5 STG.E.U8 desc[UR16][R8.64+0x38], R17 ;  /* 0x000038110800d986 */ /* 0x0005e8000c101110 */
[----:B------:R2:W-:Y:S04]  /*5080*/  @!P6 STG.E.U8 desc[UR16][R8.64+0x39], R21 ;  /* 0x000039150800e986 */ /* 0x0005e8000c101110 */
[----:B------:R2:W-:Y:S04]  /*5090*/  @!P3 STG.E.U8 desc[UR16][R10.64+0x38], R13 ;  /* 0x0000380d0a00b986 */ /* 0x0005e8000c101110 */
[----:B------:R2:W-:Y:S02]  /*50a0*/  @!P2 STG.E.U8 desc[UR16][R10.64+0x39], R23 ;  /* 0x000039170a00a986 */ /* 0x0005e4000c101110 */
.L_x_104:
[----:B------:R-:W-:Y:S05]  /*50b0*/  BSYNC B0 ;  /* 0x0000000000007941 */ /* 0x000fea0003800000 */
.L_x_38:
[----:B------:R-:W-:Y:S01]  /*50c0*/  ULDC UR6, c[0x0][0xc] ;  /* 0x0000030000067ab9 */ /* 0x000fe20000000800 */
[----:B------:R-:W-:Y:S01]  /*50d0*/  ULDC UR7, c[0x0][0x10] ;  /* 0x0000040000077ab9 */ /* 0x000fe20000000800 */
[----:B0-23--:R-:W0:Y:S01]  /*50e0*/  LDC R9, c[0x0][0x14] ;  /* 0x00000500ff097b82 */ /* 0x00de220000000800 */
[----:B------:R-:W-:Y:S01]  /*50f0*/  UIMAD.WIDE.U32 UR6, UR6, UR7, URZ ;  /* 0x00000007060672a5 */ /* 0x000fe2000f8e003f */
[----:B-----5:R-:W-:Y:S01]  /*5100*/  PRMT R8, RZ, 0x7610, R8 ;  /* 0x00007610ff087816 */ /* 0x020fe20000000008 */
[----:B------:R-:W-:Y:S02]  /*5110*/  IMAD.MOV.U32 R15, RZ, RZ, -0x1 ;  /* 0xffffffffff0f7424 */ /* 0x000fe400078e00ff */
[----:B------:R-:W-:Y:S02]  /*5120*/  IMAD.MOV.U32 R73, RZ, RZ, -0x1 ;  /* 0xffffffffff497424 */ /* 0x000fe400078e00ff */
[----:B0-----:R-:W-:-:S04]  /*5130*/  IMAD.WIDE.U32 R4, R9, UR6, R4 ;  /* 0x0000000609047c25 */ /* 0x001fc8000f8e0004 */
[----:B------:R-:W-:Y:S01]  /*5140*/  IMAD R9, R9, UR7, RZ ;  /* 0x0000000709097c24 */ /* 0x000fe2000f8e02ff */
[----:B------:R-:W-:Y:S02]  /*5150*/  ULDC.64 UR6, c[0x0][0x650] ;  /* 0x0001940000067ab9 */ /* 0x000fe40000000a00 */
[----:B------:R-:W-:Y:S01]  /*5160*/  ISETP.GE.U32.AND P0, PT, R4, UR6, PT ;  /* 0x0000000604007c0c */ /* 0x000fe2000bf06070 */
[----:B------:R-:W-:-:S05]  /*5170*/  IMAD.IADD R5, R5, 0x1, R9 ;  /* 0x0000000105057824 */ /* 0x000fca00078e0209 */
[----:B------:R-:W-:-:S13]  /*5180*/  ISETP.GE.U32.AND.EX P0, PT, R5, UR7, PT, P0 ;  /* 0x0000000705007c0c */ /* 0x000fda000bf06100 */
[----:B------:R-:W-:Y:S05]  /*5190*/  @P0 BRA `(.L_x_105) ;  /* 0x0000000400600947 */ /* 0x000fea0003800000 */
[----:B------:R-:W0:Y:S01]  /*51a0*/  S2R R22, SR_CTAID.X ;  /* 0x0000000000167919 */ /* 0x000e220000002500 */
[----:B------:R-:W2:Y:S01]  /*51b0*/  LDC.64 R16, c[0x0][0x628] ;  /* 0x00018a00ff107b82 */ /* 0x000ea20000000a00 */
[----:B------:R-:W-:Y:S01]  /*51c0*/  ULDC UR6, c[0x0][0x150] ;  /* 0x0000540000067ab9 */ /* 0x000fe20000000800 */
[----:B------:R-:W-:Y:S01]  /*51d0*/  IMAD.MOV.U32 R14, RZ, RZ, R4 ;  /* 0x000000ffff0e7224 */ /* 0x000fe200078e0004 */
[----:B-1--4-:R-:W1:Y:S01]  /*51e0*/  S2R R24, SR_CTAID.Y ;  /* 0x0000000000187919 */ /* 0x012e620000002600 */
[----:B------:R-:W-:-:S04]  /*51f0*/  IMAD.MOV.U32 R15, RZ, RZ, R5 ;  /* 0x000000ffff0f7224 */ /* 0x000fc800078e0005 */
[----:B------:R-:W3:Y:S08]  /*5200*/  LDC R25, c[0x0][0x144] ;  /* 0x00005100ff197b82 */ /* 0x000ef00000000800 */
[----:B------:R-:W4:Y:S08]  /*5210*/  LDC R18, c[0x0][0x630] ;  /* 0x00018c00ff127b82 */ /* 0x000f300000000800 */
[----:B------:R-:W1:Y:S01]  /*5220*/  LDC.64 R20, c[0x0][0x620] ;  /* 0x00018800ff147b82 */ /* 0x000e620000000a00 */
[----:B--2---:R-:W-:-:S04]  /*5230*/  ISETP.NE.U32.AND P0, PT, R16, RZ, PT ;  /* 0x000000ff1000720c */ /* 0x004fc80003f05070 */
[----:B------:R-:W-:Y:S02]  /*5240*/  ISETP.NE.AND.EX P0, PT, R17, RZ, PT, P0 ;  /* 0x000000ff1100720c */ /* 0x000fe40003f05300 */
[----:B0-----:R-:W-:-:S05]  /*5250*/  I2FP.F32.U32 R8, R22 ;  /* 0x0000001600087245 */ /* 0x001fca0000201000 */
[----:B------:R-:W-:-:S04]  /*5260*/  FMUL R8, R8, UR6 ;  /* 0x0000000608087c20 */ /* 0x000fc80008400000 */
[----:B------:R0:W2:Y:S02]  /*5270*/  F2I.U32.TRUNC.NTZ R23, R8 ;  /* 0x0000000800177305 */ /* 0x0000a4000020f000 */
[----:B---34-:R-:W-:Y:S05]  /*5280*/  @!P0 BRA `(.L_x_106) ;  /* 0x0000000000288947 */ /* 0x018fea0003800000 */
[----:B------:R-:W3:Y:S02]  /*5290*/  LDC R9, c[0x0][0x634] ;  /* 0x00018d00ff097b82 */ /* 0x000ee40000000800 */
[----:B---3--:R-:W-:-:S05]  /*52a0*/  IADD3 R13, P0, R4, R9, RZ ;  /* 0x00000009040d7210 */ /* 0x008fca0007f1e0ff */
[----:B------:R-:W-:-:S04]  /*52b0*/  IMAD.X R19, RZ, RZ, R5, P0 ;  /* 0x000000ffff137224 */ /* 0x000fc800000e0605 */
[----:B0-----:R-:W-:-:S04]  /*52c0*/  IMAD.WIDE.U32 R8, R19, R16, RZ ;  /* 0x0000001013087225 */ /* 0x001fc800078e00ff */
[----:B------:R-:W-:-:S04]  /*52d0*/  IMAD.WIDE.U32 R10, P0, R13, R17, R8 ;  /* 0x000000110d0a7225 */ /* 0x000fc80007800008 */
[----:B------:R-:W-:-:S04]  /*52e0*/  IMAD.WIDE.U32 R8, R13, R16, RZ ;  /* 0x000000100d087225 */ /* 0x000fc800078e00ff */
[----:B------:R-:W-:Y:S01]  /*52f0*/  IMAD.X R15, RZ, RZ, RZ, P0 ;  /* 0x000000ffff0f7224 */ /* 0x000fe200000e06ff */
[----:B------:R-:W-:Y:S01]  /*5300*/  IADD3 RZ, P0, R9, R10, RZ ;  /* 0x0000000a09ff7210 */ /* 0x000fe20007f1e0ff */
[----:B------:R-:W-:-:S04]  /*5310*/  IMAD.MOV.U32 R14, RZ, RZ, R11 ;  /* 0x000000ffff0e7224 */ /* 0x000fc800078e000b */
[----:B------:R-:W-:-:S08]  /*5320*/  IMAD.WIDE.U32.X R14, R19, R17, R14, P0 ;  /* 0x00000011130e7225 */ /* 0x000fd000000e040e */
.L_x_106:
[----:B------:R-:W3:Y:S01]  /*5330*/  LDC.64 R30, c[0x0][0x640] ;  /* 0x00019000ff1e7b82 */ /* 0x000ee20000000a00 */
[-C--:B------:R-:W-:Y:S01]  /*5340*/  SHF.R.U64 R73, R14, R18.reuse, R15 ;  /* 0x000000120e497219 */ /* 0x080fe2000000120f */
[----:B--2---:R-:W-:Y:S01]  /*5350*/  IMAD.MOV R23, RZ, RZ, -R23 ;  /* 0x000000ffff177224 */ /* 0x004fe200078e0a17 */
[----:B0-----:R-:W-:Y:S01]  /*5360*/  SHF.R.U32.HI R8, RZ, R18, R15 ;  /* 0x00000012ff087219 */ /* 0x001fe2000001160f */
[----:B------:R-:W-:Y:S01]  /*5370*/  ULDC UR6, c[0x0][0x154] ;  /* 0x0000550000067ab9 */ /* 0x000fe20000000800 */
[----:B------:R-:W-:Y:S01]  /*5380*/  IADD3 R11, P0, RZ, -R73, RZ ;  /* 0x80000049ff0b7210 */ /* 0x000fe20007f1e0ff */
[----:B------:R-:W-:Y:S02]  /*5390*/  IMAD R23, R25, R23, R22 ;  /* 0x0000001719177224 */ /* 0x000fe400078e0216 */
[----:B------:R-:W0:Y:S01]  /*53a0*/  LDC R14, c[0x0][0x618] ;  /* 0x00018600ff0e7b82 */ /* 0x000e220000000800 */
[----:B------:R-:W-:Y:S02]  /*53b0*/  IMAD.MOV.U32 R13, RZ, RZ, 0x1 ;  /* 0x00000001ff0d7424 */ /* 0x000fe400078e00ff */
[----:B------:R-:W-:-:S04]  /*53c0*/  IMAD.X R9, RZ, RZ, ~R8, P0 ;  /* 0x000000ffff097224 */ /* 0x000fc800000e0e08 */
[-C--:B-1----:R-:W-:Y:S01]  /*53d0*/  IMAD R10, R9, R20.reuse, RZ ;  /* 0x00000014090a7224 */ /* 0x082fe200078e02ff */
[----:B------:R-:W1:Y:S01]  /*53e0*/  LDC R26, c[0x0][0x608] ;  /* 0x00018200ff1a7b82 */ /* 0x000e620000000800 */
[----:B------:R-:W-:-:S04]  /*53f0*/  IMAD.WIDE.U32 R8, R11, R20, R4 ;  /* 0x000000140b087225 */ /* 0x000fc800078e0004 */
[----:B------:R-:W-:Y:S01]  /*5400*/  IMAD R11, R11, R21, R10 ;  /* 0x000000150b0b7224 */ /* 0x000fe200078e020a */
[----:B------:R-:W-:Y:S02]  /*5410*/  I2FP.F32.U32 R10, R24 ;  /* 0x00000018000a7245 */ /* 0x000fe40000201000 */
[----:B------:R-:W2:Y:S01]  /*5420*/  LDC R28, c[0x0][0x658] ;  /* 0x00019600ff1c7b82 */ /* 0x000ea20000000800 */
[----:B------:R-:W-:Y:S01]  /*5430*/  IMAD.IADD R9, R9, 0x1, R11 ;  /* 0x0000000109097824 */ /* 0x000fe200078e020b */
[----:B---3--:R-:W-:Y:S01]  /*5440*/  ISETP.NE.U32.AND P0, PT, R30, RZ, PT ;  /* 0x000000ff1e00720c */ /* 0x008fe20003f05070 */
[----:B------:R-:W-:Y:S01]  /*5450*/  FMUL R10, R10, UR6 ;  /* 0x000000060a0a7c20 */ /* 0x000fe20008400000 */
[----:B------:R-:W-:Y:S02]  /*5460*/  IMAD.MOV.U32 R11, RZ, RZ, -0x1 ;  /* 0xffffffffff0b7424 */ /* 0x000fe400078e00ff */
[----:B------:R-:W-:Y:S01]  /*5470*/  ISETP.NE.AND.EX P0, PT, R31, RZ, PT, P0 ;  /* 0x000000ff1f00720c */ /* 0x000fe20003f05300 */
[----:B------:R3:W4:Y:S01]  /*5480*/  F2I.U32.TRUNC.NTZ R19, R10 ;  /* 0x0000000a00137305 */ /* 0x000722000020f000 */
[----:B------:R-:W3:Y:S01]  /*5490*/  LDC R21, c[0x0][0x148] ;  /* 0x00005200ff157b82 */ /* 0x000ee20000000800 */
[----:B0-----:R-:W-:-:S02]  /*54a0*/  SHF.R.U64 R18, R8, R14, R9 ;  /* 0x0000000e08127219 */ /* 0x001fc40000001209 */
[----:B------:R-:W-:-:S05]  /*54b0*/  SHF.R.U32.HI R9, RZ, R14, R9 ;  /* 0x0000000eff097219 */ /* 0x000fca0000011609 */
[----:B------:R-:W0:Y:S01]  /*54c0*/  LDC R22, c[0x0][0x600] ;  /* 0x00018000ff167b82 */ /* 0x000e220000000800 */
[-CC-:B-1----:R-:W-:Y:S02]  /*54d0*/  SHF.R.U64 R16, R18, R26.reuse, R9.reuse ;  /* 0x0000001a12107219 */ /* 0x182fe40000001209 */
[----:B------:R-:W-:-:S05]  /*54e0*/  SHF.R.U32.HI R9, RZ, R26, R9 ;  /* 0x0000001aff097219 */ /* 0x000fca0000011609 */
[----:B------:R-:W1:Y:S01]  /*54f0*/  LDC R27, c[0x0][0x648] ;  /* 0x00019200ff1b7b82 */ /* 0x000e620000000800 */
[-CC-:B--2---:R-:W-:Y:S02]  /*5500*/  SHF.R.U64 R20, R16, R28.reuse, R9.reuse ;  /* 0x0000001c10147219 */ /* 0x184fe40000001209 */
[-C--:B------:R-:W-:Y:S02]  /*5510*/  SHF.L.U32 R11, R11, R28.reuse, RZ ;  /* 0x0000001c0b0b7219 */ /* 0x080fe400000006ff */
[-C--:B------:R-:W-:Y:S01]  /*5520*/  SHF.R.U32.HI R9, RZ, R28.reuse, R9 ;  /* 0x0000001cff097219 */ /* 0x080fe20000011609 */
[----:B------:R-:W-:Y:S01]  /*5530*/  IMAD.MOV.U32 R8, RZ, RZ, R20 ;  /* 0x000000ffff087224 */ /* 0x000fe200078e0014 */
[----:B------:R-:W-:Y:S01]  /*5540*/  SHF.L.U32 R26, R13, R28, RZ ;  /* 0x0000001c0d1a7219 */ /* 0x000fe200000006ff */
[----:B------:R-:W2:Y:S01]  /*5550*/  LDC R29, c[0x0][0x638] ;  /* 0x00018e00ff1d7b82 */ /* 0x000ea20000000800 */
[----:B------:R-:W-:-:S07]  /*5560*/  LOP3.LUT R25, RZ, R11, RZ, 0x33, !PT ;  /* 0x0000000bff197212 */ /* 0x000fce00078e33ff */
[----:B------:R-:W0:Y:S01]  /*5570*/  LDC R32, c[0x0][0x610] ;  /* 0x00018400ff207b82 */ /* 0x000e220000000800 */
[----:B----4-:R-:W-:Y:S05]  /*5580*/  @!P0 BRA `(.L_x_107) ;  /* 0x0000000000288947 */ /* 0x010fea0003800000 */
[----:B------:R-:W4:Y:S02]  /*5590*/  LDC R13, c[0x0][0x64c] ;  /* 0x00019300ff0d7b82 */ /* 0x000f240000000800 */
[----:B----4-:R-:W-:-:S05]  /*55a0*/  IADD3 R13, P0, R20, R13, RZ ;  /* 0x0000000d140d7210 */ /* 0x010fca0007f1e0ff */
[----:B------:R-:W-:-:S04]  /*55b0*/  IMAD.X R17, RZ, RZ, R9, P0 ;  /* 0x000000ffff117224 */ /* 0x000fc800000e0609 */
[----:B------:R-:W-:-:S04]  /*55c0*/  IMAD.WIDE.U32 R8, R17, R30, RZ ;  /* 0x0000001e11087225 */ /* 0x000fc800078e00ff */
[----:B---3--:R-:W-:-:S04]  /*55d0*/  IMAD.WIDE.U32 R10, P0, R13, R31, R8 ;  /* 0x0000001f0d0a7225 */ /* 0x008fc80007800008 */
[----:B------:R-:W-:-:S04]  /*55e0*/  IMAD.WIDE.U32 R8, R13, R30, RZ ;  /* 0x0000001e0d087225 */ /* 0x000fc800078e00ff */
[----:B------:R-:W-:Y:S01]  /*55f0*/  IMAD.X R15, RZ, RZ, RZ, P0 ;  /* 0x000000ffff0f7224 */ /* 0x000fe200000e06ff */
[----:B------:R-:W-:Y:S01]  /*5600*/  IADD3 RZ, P0, R9, R10, RZ ;  /* 0x0000000a09ff7210 */ /* 0x000fe20007f1e0ff */
[----:B------:R-:W-:-:S04]  /*5610*/  IMAD.MOV.U32 R14, RZ, RZ, R11 ;  /* 0x000000ffff0e7224 */ /* 0x000fc800078e000b */
[----:B------:R-:W-:-:S08]  /*5620*/  IMAD.WIDE.U32.X R8, R17, R31, R14, P0 ;  /* 0x0000001f11087225 */ /* 0x000fd000000e040e */
.L_x_107:
[----:B-1----:R-:W-:Y:S01]  /*5630*/  SHF.R.U64 R8, R8, R27, R9 ;  /* 0x0000001b08087219 */ /* 0x002fe20000001209 */
[----:B0-----:R-:W-:Y:S01]  /*5640*/  VIADD R13, R22, 0xffffffff ;  /* 0xffffffff160d7836 */ /* 0x001fe20000000000 */
[----:B------:R-:W-:Y:S01]  /*5650*/  LOP3.LUT R11, R16, R25, RZ, 0xc0, !PT ;  /* 0x00000019100b7212 */ /* 0x000fe200078ec0ff */
[----:B------:R-:W-:Y:S02]  /*5660*/  IMAD.MOV R19, RZ, RZ, -R19 ;  /* 0x000000ffff137224 */ /* 0x000fe400078e0a13 */
[----:B------:R-:W-:Y:S02]  /*5670*/  IMAD.MOV R9, RZ, RZ, -R8 ;  /* 0x000000ffff097224 */ /* 0x000fe400078e0a08 */
[----:B------:R-:W-:Y:S01]  /*5680*/  IMAD R26, R26, R8, R11 ;  /* 0x000000081a1a7224 */ /* 0x000fe200078e020b */
[----:B------:R-:W-:Y:S01]  /*5690*/  LOP3.LUT R11, R18, R13, RZ, 0xc0, !PT ;  /* 0x0000000d120b7212 */ /* 0x000fe200078ec0ff */
[----:B---3--:R-:W-:Y:S02]  /*56a0*/  @P4 IMAD R23, R21, R19, R24 ;  /* 0x0000001315174224 */ /* 0x008fe400078e0218 */
[----:B--2---:R-:W-:-:S02]  /*56b0*/  IMAD R8, R9, R29, R20 ;  /* 0x0000001d09087224 */ /* 0x004fc400078e0214 */
[----:B------:R-:W-:Y:S02]  /*56c0*/  IMAD R26, R26, R32, R23 ;  /* 0x000000201a1a7224 */ /* 0x000fe400078e0217 */
[----:B------:R-:W-:Y:S02]  /*56d0*/  IMAD R9, R8, R22, R11 ;  /* 0x0000001608097224 */ /* 0x000fe400078e020b */
[----:B------:R-:W-:-:S03]  /*56e0*/  IMAD.MOV.U32 R10, RZ, RZ, 0x1 ;  /* 0x00000001ff0a7424 */ /* 0x000fc600078e00ff */
[----:B------:R-:W-:Y:S02]  /*56f0*/  SEL R15, R9, R26, !P4 ;  /* 0x0000001a090f7207 */ /* 0x000fe40006000000 */
[----:B------:R-:W-:Y:S02]  /*5700*/  PRMT R8, R10, 0x7610, R8 ;  /* 0x000076100a087816 */ /* 0x000fe40000000008 */
[----:B------:R-:W-:-:S07]  /*5710*/  SEL R26, R26, R9, !P4 ;  /* 0x000000091a1a7207 */ /* 0x000fce0006000000 */
.L_x_105:
[----:B------:R-:W-:Y:S01]  /*5720*/  LOP3.LUT P0, RZ, R8, 0xff, RZ, 0xc0, !PT ;  /* 0x000000ff08ff7812 */ /* 0x000fe2000780c0ff */
[----:B------:R-:W-:-:S12]  /*5730*/  IMAD.MOV.U32 R71, RZ, RZ, R26 ;  /* 0x000000ffff477224 */ /* 0x000fd800078e001a */
[----:B------:R-:W-:Y:S05]  /*5740*/  @P0 BRA `(.L_x_108) ;  /* 0xffffffb800d00947 */ /* 0x000fea000383ffff */
[----:B------:R-:W-:Y:S05]  /*5750*/  EXIT ;  /* 0x000000000000794d */ /* 0x000fea0003800000 */
.L_x_8:
[----:B0-----:R-:W-:Y:S01]  /*5760*/  ULDC.64 UR4, c[0x0][0x650] ;  /* 0x0001940000047ab9 */ /* 0x001fe20000000a00 */
        /* <DEDUP_REMOVED lines=25> */
.L_x_110:
[----:B------:R-:W0:Y:S01]  /*5900*/  LDC.64 R28, c[0x0][0x640] ;  /* 0x00019000ff1c7b82 */ /* 0x000e220000000a00 */
[-CC-:B------:R-:W-:Y:S01]  /*5910*/  SHF.R.U64 R21, R16, R6.reuse, R17.reuse ;  /* 0x0000000610157219 */ /* 0x180fe20000001211 */
[----:B------:R-:W-:Y:S01]  /*5920*/  IMAD.MOV.U32 R31, RZ, RZ, 0x1 ;  /* 0x00000001ff1f7424 */ /* 0x000fe200078e00ff */
[----:B------:R-:W-:Y:S02]  /*5930*/  SHF.R.U32.HI R3, RZ, R6, R17 ;  /* 0x00000006ff037219 */ /* 0x000fe40000011611 */
[----:B------:R-:W-:-:S03]  /*5940*/  IADD3 R15, P0, RZ, -R21, RZ ;  /* 0x80000015ff0f7210 */ /* 0x000fc60007f1e0ff */
[----:B------:R-:W1:Y:S02]  /*5950*/  LDC R14, c[0x0][0x618] ;  /* 0x00018600ff0e7b82 */ /* 0x000e640000000800 */
[----:B------:R-:W-:Y:S02]  /*5960*/  IMAD.X R3, RZ, RZ, ~R3, P0 ;  /* 0x000000ffff037224 */ /* 0x000fe400000e0e03 */
[----:B------:R-:W-:-:S04]  /*5970*/  IMAD.WIDE.U32 R12, R15, R22, R4 ;  /* 0x000000160f0c7225 */ /* 0x000fc800078e0004 */
[----:B------:R-:W2:Y:S01]  /*5980*/  LDC R16, c[0x0][0x608] ;  /* 0x00018200ff107b82 */ /* 0x000ea20000000800 */
[----:B------:R-:W-:-:S04]  /*5990*/  IMAD R6, R3, R22, RZ ;  /* 0x0000001603067224 */ /* 0x000fc800078e02ff */
[----:B------:R-:W-:-:S03]  /*59a0*/  IMAD R3, R15, R23, R6 ;  /* 0x000000170f037224 */ /* 0x000fc600078e0206 */
[----:B------:R-:W3:Y:S01]  /*59b0*/  LDC R26, c[0x0][0x658] ;  /* 0x00019600ff1a7b82 */ /* 0x000ee20000000800 */
[----:B------:R-:W-:Y:S01]  /*59c0*/  IMAD.IADD R3, R13, 0x1, R3 ;  /* 0x000000010d037824 */ /* 0x000fe200078e0203 */
[----:B0-----:R-:W-:Y:S01]  /*59d0*/  ISETP.NE.U32.AND P0, PT, R28, RZ, PT ;  /* 0x000000ff1c00720c */ /* 0x001fe20003f05070 */
[----:B------:R-:W-:-:S03]  /*59e0*/  IMAD.MOV.U32 R13, RZ, RZ, -0x1 ;  /* 0xffffffffff0d7424 */ /* 0x000fc600078e00ff */
        /* <DEDUP_REMOVED lines=25> */
.L_x_111:
[----:B-1----:R-:W-:Y:S01]  /*5b80*/  SHF.R.U64 R6, R12, R25, R13 ;  /* 0x000000190c067219 */ /* 0x002fe2000000120d */
[----:B0-----:R-:W-:Y:S01]  /*5b90*/  VIADD R13, R24, 0xffffffff ;  /* 0xffffffff180d7836 */ /* 0x001fe20000000000 */
[----:B------:R-:W-:Y:S01]  /*5ba0*/  SHF.L.U32 R9, R31, R26, RZ ;  /* 0x0000001a1f097219 */ /* 0x000fe200000006ff */
[----:B------:R-:W-:Y:S01]  /*5bb0*/  @P4 IMAD R10, R11, R20, R8 ;  /* 0x000000140b0a4224 */ /* 0x000fe200078e0208 */
[----:B------:R-:W-:Y:S01]  /*5bc0*/  LOP3.LUT R3, R22, R33, RZ, 0xc0, !PT ;  /* 0x0000002116037212 */ /* 0x000fe200078ec0ff */
[----:B------:R-:W-:Y:S01]  /*5bd0*/  IMAD.MOV R12, RZ, RZ, -R6 ;  /* 0x000000ffff0c7224 */ /* 0x000fe200078e0a06 */
[----:B------:R-:W-:Y:S01]  /*5be0*/  LOP3.LUT R18, R18, R13, RZ, 0xc0, !PT ;  /* 0x0000000d12127212 */ /* 0x000fe200078ec0ff */
[----:B------:R-:W-:Y:S02]  /*5bf0*/  IMAD.MOV.U32 R16, RZ, RZ, R21 ;  /* 0x000000ffff107224 */ /* 0x000fe400078e0015 */
[----:B------:R-:W-:Y:S02]  /*5c00*/  IMAD R9, R9, R6, R3 ;  /* 0x0000000609097224 */ /* 0x000fe400078e0203 */
[----:B--2---:R-:W-:-:S02]  /*5c10*/  IMAD R3, R12, R27, R23 ;  /* 0x0000001b0c037224 */ /* 0x004fc400078e0217 */
[----:B---3--:R-:W-:Y:S02]  /*5c20*/  IMAD R10, R9, R30, R10 ;  /* 0x0000001e090a7224 */ /* 0x008fe400078e020a */
[----:B------:R-:W-:Y:S02]  /*5c30*/  IMAD.MOV.U32 R6, RZ, RZ, 0x1 ;  /* 0x00000001ff067424 */ /* 0x000fe400078e00ff */
[----:B------:R-:W-:-:S03]  /*5c40*/  IMAD R9, R3, R24, R18 ;  /* 0x0000001803097224 */ /* 0x000fc600078e0212 */
[----:B------:R-:W-:Y:S02]  /*5c50*/  PRMT R3, R6, 0x7610, R3 ;  /* 0x0000761006037816 */ /* 0x000fe40000000003 */
[----:B------:R-:W-:Y:S02]  /*5c60*/  SEL R6, R9, R10, !P4 ;  /* 0x0000000a09067207 */ /* 0x000fe40006000000 */
[----:B------:R-:W-:-:S07]  /*5c70*/  SEL R18, R10, R9, !P4 ;  /* 0x000000090a127207 */ /* 0x000fce0006000000 */
.L_x_109:
[----:B------:R-:W-:-:S08]  /*5c80*/  NOP ;  /* 0x0000000000007918 */ /* 0x000fd00000000000 */
[----:B------:R-:W0:-:S00]  /*5c90*/  USETMAXREG.DEALLOC.CTAPOOL 0x28 ;  /* 0x00000028000079c8 */ /* 0x000e0000080e0500 */
[----:B0-----:R-:W-:-:S13]  /*5ca0*/  ISETP.NE.AND P0, PT, R7, RZ, PT ;  /* 0x000000ff0700720c */ /* 0x001fda0003f05270 */
[----:B------:R-:W-:Y:S05]  /*5cb0*/  @P0 EXIT ;  /* 0x000000000000094d */ /* 0x000fea0003800000 */
[----:B------:R-:W-:Y:S01]  /*5cc0*/  LOP3.LUT P0, RZ, R3, 0xff, RZ, 0xc0, !PT ;  /* 0x000000ff03ff7812 */ /* 0x000fe2000780c0ff */
[----:B------:R-:W-:Y:S02]  /*5cd0*/  IMAD.MOV.U32 R3, RZ, RZ, 0x1 ;  /* 0x00000001ff037424 */ /* 0x000fe400078e00ff */
[----:B------:R-:W-:-:S10]  /*5ce0*/  IMAD.MOV.U32 R17, RZ, RZ, RZ ;  /* 0x000000ffff117224 */ /* 0x000fd400078e00ff */
[----:B------:R-:W-:Y:S05]  /*5cf0*/  @!P0 BRA `(.L_x_112) ;  /* 0x0000000c003c8947 */ /* 0x000fea0003800000 */
[----:B------:R-:W0:Y:S01]  /*5d00*/  LDC R3, c[0x0][0x28c] ;  /* 0x0000a300ff037b82 */ /* 0x000e220000000800 */
[----:B------:R-:W1:Y:S01]  /*5d10*/  S2R R12, SR_CgaCtaId ;  /* 0x00000000000c7919 */ /* 0x000e620000008800 */
[----:B------:R-:W-:Y:S01]  /*5d20*/  ULDC UR5, c[0x0][0x658] ;  /* 0x0001960000057ab9 */ /* 0x000fe20000000800 */
[----:B------:R-:W-:Y:S01]  /*5d30*/  UMOV UR7, 0xffffffff ;  /* 0xffffffff00077882 */ /* 0x000fe20000000000 */
[----:B------:R-:W-:Y:S01]  /*5d40*/  ULDC UR6, c[0x0][0xc] ;  /* 0x0000030000067ab9 */ /* 0x000fe20000000800 */
[----:B------:R-:W-:Y:S01]  /*5d50*/  USHF.L.U32 UR8, UR7, UR5, URZ ;  /* 0x0000000507087299 */ /* 0x000fe2000800063f */
[----:B------:R-:W-:Y:S01]  /*5d60*/  BSSY B0, `(.L_x_112) ;  /* 0x00000c8000007945 */ /* 0x000fe20003800000 */
[----:B------:R-:W-:Y:S01]  /*5d70*/  UMOV UR9, 0x1 ;  /* 0x0000000100097882 */ /* 0x000fe20000000000 */
[----:B------:R-:W-:Y:S01]  /*5d80*/  ULDC UR7, c[0x0][0x10] ;  /* 0x0000040000077ab9 */ /* 0x000fe20000000800 */
[----:B------:R-:W-:Y:S01]  /*5d90*/  USHF.L.U32 UR18, UR9, UR5, URZ ;  /* 0x0000000509127299 */ /* 0x000fe2000800063f */
[----:B------:R-:W-:Y:S01]  /*5da0*/  IMAD.MOV.U32 R14, RZ, RZ, 0x1 ;  /* 0x00000001ff0e7424 */ /* 0x000fe200078e00ff */
[----:B------:R-:W-:Y:S01]  /*5db0*/  UIMAD.WIDE.U32 UR6, UR6, UR7, URZ ;  /* 0x00000007060672a5 */ /* 0x000fe2000f8e003f */
[----:B------:R-:W-:Y:S01]  /*5dc0*/  LOP3.LUT R15, R2, 0x2, RZ, 0xfc, !PT ;  /* 0x00000002020f7812 */ /* 0x000fe200078efcff */
[----:B------:R-:W-:Y:S01]  /*5dd0*/  ULDC UR5, c[0x0][0x14] ;  /* 0x0000050000057ab9 */ /* 0x000fe20000000800 */
[----:B------:R-:W-:Y:S01]  /*5de0*/  IMAD.MOV.U32 R17, RZ, RZ, RZ ;  /* 0x000000ffff117224 */ /* 0x000fe200078e00ff */
[----:B------:R-:W-:-:S02]  /*5df0*/  UIMAD.WIDE.U32 UR20, UR6, UR5, URZ ;  /* 0x00000005061472a5 */ /* 0x000fc4000f8e003f */
[----:B------:R-:W-:Y:S01]  /*5e00*/  UIMAD UR13, UR7, UR5, URZ ;  /* 0x00000005070d72a4 */ /* 0x000fe2000f8e023f */
[----:B------:R-:W-:Y:S01]  /*5e10*/  ULDC UR4, c[0x0][0x600] ;  /* 0x0001800000047ab9 */ /* 0x000fe20000000800 */
[----:B------:R-:W-:Y:S02]  /*5e20*/  ULOP3.LUT UR17, URZ, UR8, URZ, 0x33, !UPT ;  /* 0x000000083f117292 */ /* 0x000fe4000f8e333f */
[----:B------:R-:W-:Y:S01]  /*5e30*/  UIADD3 UR4, UR4, -0x1, URZ ;  /* 0xffffffff04047890 */ /* 0x000fe2000fffe03f */
[----:B0-----:R-:W-:Y:S01]  /*5e40*/  VIADD R3, R3, 0x7f ;  /* 0x0000007f03037836 */ /* 0x001fe20000000000 */
[----:B------:R-:W-:Y:S01]  /*5e50*/  UIADD3 UR13, UR21, UR13, URZ ;  /* 0x0000000d150d7290 */ /* 0x000fe2000fffe03f */
[----:B------:R-:W-:-:S03]  /*5e60*/  ULDC.64 UR22, c[0x0][0x198] ;  /* 0x0000660000167ab9 */ /* 0x000fc60000000a00 */
[----:B------:R-:W-:-:S04]  /*5e70*/  SHF.R.S32.HI R8, RZ, 0x1f, R3 ;  /* 0x0000001fff087819 */ /* 0x000fc80000011403 */
[----:B------:R-:W-:Y:S01]  /*5e80*/  LEA.HI R8, R8, R3, RZ, 0x7 ;  /* 0x0000000308087211 */ /* 0x000fe200078f38ff */
[C---:B-1----:R-:W-:Y:S02]  /*5e90*/  IMAD.SHL.U32 R11, R12.reuse, 0x20, RZ ;  /* 0x000000200c0b7824 */ /* 0x042fe400078e00ff */
[----:B------:R-:W-:Y:S01]  /*5ea0*/  IMAD.SHL.U32 R12, R12, 0x1000, RZ ;  /* 0x000010000c0c7824 */ /* 0x000fe200078e00ff */
[----:B------:R-:W-:Y:S01]  /*5eb0*/  SHF.R.S32.HI R10, RZ, 0x7, R8 ;  /* 0x00000007ff0a7819 */ /* 0x000fe20000011408 */
[----:B------:R-:W-:Y:S01]  /*5ec0*/  IMAD.MOV.U32 R3, RZ, RZ, 0x1 ;  /* 0x00000001ff037424 */ /* 0x000fe200078e00ff */
[----:B------:R-:W-:Y:S02]  /*5ed0*/  LOP3.LUT R11, R11, 0x20, RZ, 0xc0, !PT ;  /* 0x000000200b0b7812 */ /* 0x000fe400078ec0ff */
[----:B------:R-:W-:Y:S01]  /*5ee0*/  LOP3.LUT R12, R12, 0x1000, RZ, 0xc0, !PT ;  /* 0x000010000c0c7812 */ /* 0x000fe200078ec0ff */
[----:B------:R-:W-:-:S07]  /*5ef0*/  VIADD R13, R10, 0x1 ;  /* 0x000000010a0d7836 */ /* 0x000fce0000000000 */
.L_x_123:
[----:B------:R-:W-:-:S03]  /*5f00*/  UMOV UR5, 0xffffffff ;  /* 0xffffffff00057882 */ /* 0x000fc60000000000 */
[----:B------:R-:W-:Y:S05]  /*5f10*/  BRA.DIV UR5, `(.L_x_113) ;  /* 0x0000001205587947 */ /* 0x000fea000b800000 */
[----:B------:R-:W-:-:S13]  /*5f20*/  ELECT P0, URZ, PT ;  /* 0x00000000003f782f */ /* 0x000fda0003800000 */
.L_x_139:
[----:B------:R-:W0:Y:S01]  /*5f30*/  LDC R7, c[0x0][0x28c] ;  /* 0x0000a300ff077b82 */ /* 0x000e220000000800 */
[----:B------:R-:W-:Y:S01]  /*5f40*/  BSSY B1, `(.L_x_114) ;  /* 0x0000038000017945 */ /* 0x000fe20003800000 */
[----:B0-----:R-:W-:-:S13]  /*5f50*/  ISETP.LT.OR P0, PT, R7, 0x1, !P0 ;  /* 0x000000010700780c */ /* 0x001fda0004701670 */
[----:B------:R-:W-:Y:S05]  /*5f60*/  @P0 BRA `(.L_x_115) ;  /* 0x0000000000d40947 */ /* 0x000fea0003800000 */
[----:B------:R-:W-:Y:S02]  /*5f70*/  IMAD R19, R6, 0x40, R11 ;  /* 0x0000004006137824 */ /* 0x000fe400078e020b */
[----:B------:R-:W-:Y:S02]  /*5f80*/  IMAD.SHL.U32 R20, R18, 0x80, RZ ;  /* 0x0000008012147824 */ /* 0x000fe400078e00ff */
[----:B------:R-:W-:Y:S02]  /*5f90*/  IMAD.MOV.U32 R23, RZ, RZ, RZ ;  /* 0x000000ffff177224 */ /* 0x000fe400078e00ff */
[----:B------:R-:W-:Y:S02]  /*5fa0*/  IMAD.MOV.U32 R6, RZ, RZ, R13 ;  /* 0x000000ffff067224 */ /* 0x000fe400078e000d */
[----:B------:R-:W-:Y:S02]  /*5fb0*/  IMAD.MOV.U32 R7, RZ, RZ, R3 ;  /* 0x000000ffff077224 */ /* 0x000fe400078e0003 */
[----:B------:R-:W-:-:S07]  /*5fc0*/  IMAD.MOV.U32 R9, RZ, RZ, R17 ;  /* 0x000000ffff097224 */ /* 0x000fce00078e0011 */
.L_x_118:
[----:B------:R-:W0:Y:S01]  /*5fd0*/  S2R R21, SR_CgaCtaId ;  /* 0x0000000000157919 */ /* 0x000e220000008800 */
[----:B------:R-:W-:Y:S02]  /*5fe0*/  MOV R8, 0x400 ;  /* 0x0000040000087802 */ /* 0x000fe40000000f00 */
[----:B------:R-:W-:-:S13]  /*5ff0*/  LOP3.LUT P1, RZ, R0, 0x7f, RZ, 0xc0, !PT ;  /* 0x0000007f00ff7812 */ /* 0x000fda000782c0ff */
[----:B------:R-:W1:Y:S01]  /*6000*/  @!P1 LDC R18, c[0x0][0x500] ;  /* 0x00014000ff129b82 */ /* 0x000e620000000800 */
[----:B0-----:R-:W-:Y:S02]  /*6010*/  LEA R22, R21, R8, 0x18 ;  /* 0x0000000815167211 */ /* 0x001fe400078ec0ff */
[----:B------:R-:W-:-:S03]  /*6020*/  SHF.L.U32 R8, R7, 0x1f, RZ ;  /* 0x0000001f07087819 */ /* 0x000fc600000006ff */
[----:B------:R-:W-:-:S04]  /*6030*/  IMAD R21, R9, 0x8, R22 ;  /* 0x0000000809157824 */ /* 0x000fc800078e0216 */
[----:B------:R-:W0:Y:S02]  /*6040*/  SYNCS.PHASECHK.TRANS64.TRYWAIT P0, [R21+URZ+0x48], R8 ;  /* 0x00004808150075a7 */ /* 0x000e24000800017f */
[----:B01----:R-:W-:Y:S05]  /*6050*/  @!P0 BRA `(.L_x_116) ;  /* 0x0000001000288947 */ /* 0x003fea0003800000 */
.L_x_140:
[----:B0-----:R-:W-:Y:S01]  /*6060*/  PRMT R8, R15, 0x9910, RZ ;  /* 0x000099100f087816 */ /* 0x001fe200000000ff */
[----:B------:R0:W-:Y:S03]  /*6070*/  @!P1 SYNCS.ARRIVE.TRANS64 RZ, [R21+URZ], R18 ;  /* 0x0000001215ff99a7 */ /* 0x0001e6000800003f */
[----:B------:R-:W-:-:S13]  /*6080*/  ISETP.NE.AND P0, PT, R8, 0x2, PT ;  /* 0x000000020800780c */ /* 0x000fda0003f05270 */
[----:B0-----:R-:W-:Y:S05]  /*6090*/  @P0 BRA `(.L_x_117) ;  /* 0x0000000000040947 */ /* 0x001fea0003800000 */
[----:B------:R-:W-:Y:S01]  /*60a0*/  BPT.TRAP 0x1 ;  /* 0x000000040000795c */ /* 0x000fe20000300000 */
.L_x_117:
[----:B------:R-:W-:Y:S01]  /*60b0*/  R2UR UR16, R22 ;  /* 0x00000000161072ca */ /* 0x000fe200000e0000 */
[----:B------:R-:W-:Y:S01]  /*60c0*/  IMAD R22, R9, 0x4000, R22 ;  /* 0x0000400009167824 */ /* 0x000fe200078e0216 */
[----:B------:R-:W-:Y:S01]  /*60d0*/  R2UR UR9, R21 ;  /* 0x00000000150972ca */ /* 0x000fe200000e0000 */
[C---:B------:R-:W-:Y:S01]  /*60e0*/  IMAD R8, R9.reuse, 0x2000, R12 ;  /* 0x0000200009087824 */ /* 0x040fe200078e020c */
[----:B------:R-:W-:Y:S01]  /*60f0*/  UIADD3 UR6, UP0, UR22, 0xf0, URZ ;  /* 0x000000f016067890 */ /* 0x000fe2000ff1e03f */
[----:B------:R-:W-:Y:S01]  /*6100*/  VIADD R6, R6, 0xffffffff ;  /* 0xffffffff06067836 */ /* 0x000fe20000000000 */
[----:B------:R-:W-:Y:S01]  /*6110*/  R2UR UR5, R22 ;  /* 0x00000000160572ca */ /* 0x000fe200000e0000 */
[----:B------:R-:W-:Y:S01]  /*6120*/  UIADD3 UR24, UP1, UR22, 0x1f0, URZ ;  /* 0x000001f016187890 */ /* 0x000fe2000ff3e03f */
[----:B------:R-:W-:Y:S01]  /*6130*/  R2UR UR8, R8 ;  /* 0x00000000080872ca */ /* 0x000fe200000e0000 */
[----:B------:R-:W-:Y:S01]  /*6140*/  UIADD3.X UR7, URZ, UR23, URZ, UP0, !UPT ;  /* 0x000000173f077290 */ /* 0x000fe200087fe43f */
[----:B------:R-:W-:Y:S01]  /*6150*/  R2UR UR11, R20 ;  /* 0x00000000140b72ca */ /* 0x000fe200000e0000 */
[----:B------:R-:W-:Y:S01]  /*6160*/  VIADD R9, R9, 0x1 ;  /* 0x0000000109097836 */ /* 0x000fe20000000000 */
[----:B------:R-:W-:Y:S01]  /*6170*/  R2UR UR10, R23 ;  /* 0x00000000170a72ca */ /* 0x000fe200000e0000 */
[----:B------:R-:W-:Y:S01]  /*6180*/  UIADD3.X UR25, URZ, UR23, URZ, UP1, !UPT ;  /* 0x000000173f197290 */ /* 0x000fe20008ffe43f */
[----:B------:R-:W-:Y:S01]  /*6190*/  R2UR UR12, R16 ;  /* 0x00000000100c72ca */ /* 0x000fe200000e0000 */
[----:B------:R-:W-:Y:S01]  /*61a0*/  UMOV UR14, 0x0 ;  /* 0x00000000000e7882 */ /* 0x000fe20000000000 */
[----:B------:R-:W-:Y:S01]  /*61b0*/  R2UR UR19, R19 ;  /* 0x00000000131372ca */ /* 0x000fe200000e0000 */
[----:B------:R-:W-:Y:S01]  /*61c0*/  UMOV UR15, 0x10000000 ;  /* 0x10000000000f7882 */ /* 0x000fe20000000000 */
[----:B------:R-:W-:Y:S01]  /*61d0*/  ISETP.GT.AND P1, PT, R6, 0x1, PT ;  /* 0x000000010600780c */ /* 0x000fe20003f24270 */
[----:B------:R-:W-:Y:S01]  /*61e0*/  UIADD3 UR5, UR5, 0x180, URZ ;  /* 0x0000018005057890 */ /* 0x000fe2000fffe03f */
[----:B------:R-:W-:Y:S01]  /*61f0*/  ISETP.NE.AND P0, PT, R9, 0x9, PT ;  /* 0x000000090900780c */ /* 0x000fe20003f05270 */
[----:B------:R-:W-:Y:S01]  /*6200*/  UIADD3 UR16, UR16, 0x24180, UR8 ;  /* 0x0002418010107890 */ /* 0x000fe2000fffe008 */
[----:B------:R-:W-:Y:S01]  /*6210*/  VIADD R23, R23, 0x80 ;  /* 0x0000008017177836 */ /* 0x000fe20000000000 */
[----:B------:R-:W-:Y:S01]  /*6220*/  UMOV UR26, 0x30000 ;  /* 0x00030000001a7882 */ /* 0x000fe20000000000 */
[----:B------:R-:W-:-:S02]  /*6230*/  SEL R8, RZ, 0x1, P0 ;  /* 0x00000001ff087807 */ /* 0x000fc40000000000 */
[----:B------:R-:W-:Y:S01]  /*6240*/  UMOV UR8, UR5 ;  /* 0x0000000500087c82 */ /* 0x000fe20008000000 */
[----:B------:R-:W-:Y:S01]  /*6250*/  SEL R9, R9, RZ, P0 ;  /* 0x000000ff09097207 */ /* 0x000fe20000000000 */
[----:B------:R0:W-:Y:S01]  /*6260*/  UTMALDG.3D [UR8], [UR6], desc[UR14] ;  /* 0x00000e08060075b4 */ /* 0x0001e20008011000 */
[----:B------:R-:W-:Y:S01]  /*6270*/  LOP3.LUT R7, R7, R8, RZ, 0x3c, !PT ;  /* 0x0000000807077212 */ /* 0x000fe200078e3cff */
[----:B0-----:R-:W-:Y:S01]  /*6280*/  UMOV UR11, UR19 ;  /* 0x00000013000b7c82 */ /* 0x001fe20008000000 */
[----:B------:R-:W-:Y:S02]  /*6290*/  UMOV UR8, UR16 ;  /* 0x0000001000087c82 */ /* 0x000fe40008000000 */
[----:B------:R0:W-:Y:S02]  /*62a0*/  UTMALDG.3D.MULTICAST [UR8], [UR24], UR26, desc[UR14] ;  /* 0x00000e08180073b4 */ /* 0x0001e4000801181a */
[----:B0-----:R-:W-:Y:S05]  /*62b0*/  @P1 BRA `(.L_x_118) ;  /* 0xfffffffc00441947 */ /* 0x001fea000383ffff */
.L_x_115:
[----:B------:R-:W-:Y:S05]  /*62c0*/  BSYNC B1 ;  /* 0x0000000000017941 */ /* 0x000fea0003800000 */
.L_x_114:
[----:B------:R-:W-:Y:S01]  /*62d0*/  LOP3.LUT P1, RZ, R14, 0xff, RZ, 0xc0, !PT ;  /* 0x000000ff0eff7812 */ /* 0x000fe2000782c0ff */
[C---:B------:R-:W-:Y:S01]  /*62e0*/  IMAD.IADD R17, R10.reuse, 0x1, R17 ;  /* 0x000000010a117824 */ /* 0x040fe200078e0211 */
[----:B------:R-:W-:Y:S01]  /*62f0*/  ULDC.64 UR6, c[0x0][0x650] ;  /* 0x0001940000067ab9 */ /* 0x000fe20000000a00 */
[C---:B------:R-:W-:Y:S01]  /*6300*/  ISETP.GE.U32.AND P2, PT, R10.reuse, 0x9, PT ;  /* 0x000000090a00780c */ /* 0x040fe20003f46070 */
[----:B------:R-:W-:Y:S01]  /*6310*/  BSSY B1, `(.L_x_119) ;  /* 0x000006a000017945 */ /* 0x000fe20003800000 */
[----:B------:R-:W-:Y:S01]  /*6320*/  IMAD.MOV.U32 R18, RZ, RZ, -0x1 ;  /* 0xffffffffff127424 */ /* 0x000fe200078e00ff */
[----:B------:R-:W-:Y:S01]  /*6330*/  ISETP.GT.U32.AND P0, PT, R17, 0x8, PT ;  /* 0x000000081100780c */ /* 0x000fe20003f04070 */
[----:B------:R-:W-:Y:S01]  /*6340*/  IMAD.MOV.U32 R16, RZ, RZ, -0x1 ;  /* 0xffffffffff107424 */ /* 0x000fe200078e00ff */
[----:B------:R-:W-:Y:S02]  /*6350*/  PRMT R14, RZ, 0x7610, R14 ;  /* 0x00007610ff0e7816 */ /* 0x000fe4000000000e */
[----:B------:R-:W-:-:S03]  /*6360*/  ISETP.LT.U32.AND P0, PT, R10, 0x9, P0 ;  /* 0x000000090a00780c */ /* 0x000fc60000701070 */
[----:B------:R-:W0:Y:S01]  /*6370*/  @P1 S2R R7, SR_CgaCtaId ;  /* 0x0000000000071919 */ /* 0x000e220000008800 */
[----:B------:R-:W-:-:S04]  /*6380*/  @P1 MOV R6, 0x400 ;  /* 0x0000040000061802 */ /* 0x000fc80000000f00 */
[----:B0-----:R-:W-:Y:S01]  /*6390*/  @P1 LEA R8, R7, R6, 0x18 ;  /* 0x0000000607081211 */ /* 0x001fe200078ec0ff */
[----:B------:R-:W-:Y:S01]  /*63a0*/  IMAD.WIDE.U32 R6, R17, 0x38e38e39, RZ ;  /* 0x38e38e3911067825 */ /* 0x000fe200078e00ff */
[----:B------:R-:W-:Y:S02]  /*63b0*/  SEL R6, RZ, 0x1, !P0 ;  /* 0x00000001ff067807 */ /* 0x000fe40004000000 */
[----:B------:R0:W-:Y:S01]  /*63c0*/  @P1 SYNCS.ARRIVE.TRANS64.A1T0 RZ, [R8+URZ+0xa8], RZ ;  /* 0x0000a8ff08ff19a7 */ /* 0x0001e2000810003f */
[----:B------:R-:W-:Y:S02]  /*63d0*/  IADD3 R4, P1, R4, UR20, RZ ;  /* 0x0000001404047c10 */ /* 0x000fe4000ff3e0ff */
[----:B------:R-:W-:Y:S01]  /*63e0*/  LOP3.LUT R3, R3, R6, RZ, 0x3c, !PT ;  /* 0x0000000603037212 */ /* 0x000fe200078e3cff */
[----:B------:R-:W-:Y:S01]  /*63f0*/  IMAD.MOV.U32 R6, RZ, RZ, -0x1 ;  /* 0xffffffffff067424 */ /* 0x000fe200078e00ff */
[----:B------:R-:W-:Y:S02]  /*6400*/  IADD3.X R5, R5, UR13, RZ, P1, !PT ;  /* 0x0000000d05057c10 */ /* 0x000fe40008ffe4ff */
[----:B------:R-:W-:-:S02]  /*6410*/  ISETP.GE.U32.AND P0, PT, R4, UR6, PT ;  /* 0x0000000604007c0c */ /* 0x000fc4000bf06070 */
[----:B0-----:R-:W-:Y:S02]  /*6420*/  SHF.R.U32.HI R8, RZ, 0x1, R7 ;  /* 0x00000001ff087819 */ /* 0x001fe40000011607 */
[----:B------:R-:W-:Y:S02]  /*6430*/  ISETP.GE.U32.AND.EX P0, PT, R5, UR7, PT, P0 ;  /* 0x0000000705007c0c */ /* 0x000fe4000bf06100 */
[----:B------:R-:W-:Y:S01]  /*6440*/  @P2 LOP3.LUT R3, R3, 0x1, R8, 0x78, !PT ;  /* 0x0000000103032812 */ /* 0x000fe200078e7808 */
[----:B------:R-:W-:Y:S01]  /*6450*/  IMAD R17, R8, -0x9, R17 ;  /* 0xfffffff708117824 */ /* 0x000fe200078e0211 */
[----:B------:R-:W-:-:S09]  /*6460*/  PRMT R7, RZ, 0x7610, R7 ;  /* 0x00007610ff077816 */ /* 0x000fd20000000007 */
[----:B------:R-:W-:Y:S05]  /*6470*/  @P0 BRA `(.L_x_120) ;  /* 0x00000004004c0947 */ /* 0x000fea0003800000 */
[----:B------:R-:W0:Y:S01]  /*6480*/  S2R R18, SR_CTAID.X ;  /* 0x0000000000127919 */ /* 0x000e220000002500 */
[----:B------:R-:W-:Y:S01]  /*6490*/  ULDC.64 UR6, c[0x0][0x628] ;  /* 0x00018a0000067ab9 */ /* 0x000fe20000000a00 */
[----:B------:R-:W-:Y:S01]  /*64a0*/  ULDC UR8, c[0x0][0x630] ;  /* 0x00018c0000087ab9 */ /* 0x000fe20000000800 */
[----:B------:R-:W-:Y:S01]  /*64b0*/  ISETP.NE.U32.AND P0, PT, RZ, UR6, PT ;  /* 0x00000006ff007c0c */ /* 0x000fe2000bf05070 */
[----:B------:R-:W1:Y:S01]  /*64c0*/  S2R R19, SR_CTAID.Y ;  /* 0x0000000000137919 */ /* 0x000e620000002600 */
[----:B------:R-:W-:Y:S01]  /*64d0*/  ULDC UR9, c[0x0][0x150] ;  /* 0x0000540000097ab9 */ /* 0x000fe20000000800 */
[----:B------:R-:W-:Y:S01]  /*64e0*/  IMAD.MOV.U32 R6, RZ, RZ, R4 ;  /* 0x000000ffff067224 */ /* 0x000fe200078e0004 */
[----:B------:R-:W-:Y:S01]  /*64f0*/  ISETP.NE.AND.EX P0, PT, RZ, UR7, PT, P0 ;  /* 0x00000007ff007c0c */ /* 0x000fe2000bf05300 */
[----:B------:R-:W-:Y:S01]  /*6500*/  IMAD.MOV.U32 R7, RZ, RZ, R5 ;  /* 0x000000ffff077224 */ /* 0x000fe200078e0005 */
[----:B0-----:R-:W-:-:S11]  /*6510*/  I2FP.F32.U32 R20, R18 ;  /* 0x0000001200147245 */ /* 0x001fd60000201000 */
[----:B------:R-:W-:Y:S05]  /*6520*/  @!P0 BRA `(.L_x_121) ;  /* 0x0000000000288947 */ /* 0x000fea0003800000 */
[----:B------:R-:W-:Y:S02]  /*6530*/  ULDC UR5, c[0x0][0x634] ;  /* 0x00018d0000057ab9 */ /* 0x000fe40000000800 */
[----:B------:R-:W-:-:S05]  /*6540*/  IADD3 R7, P0, R4, UR5, RZ ;  /* 0x0000000504077c10 */ /* 0x000fca000ff1e0ff */
[----:B------:R-:W-:-:S04]  /*6550*/  IMAD.X R21, RZ, RZ, R5, P0 ;  /* 0x000000ffff157224 */ /* 0x000fc800000e0605 */
[----:B------:R-:W-:-:S04]  /*6560*/  IMAD.WIDE.U32 R8, R21, UR6, RZ ;  /* 0x0000000615087c25 */ /* 0x000fc8000f8e00ff */
[----:B------:R-:W-:-:S04]  /*6570*/  IMAD.WIDE.U32 R8, P0, R7, UR7, R8 ;  /* 0x0000000707087c25 */ /* 0x000fc8000f800008 */
[----:B------:R-:W-:-:S04]  /*6580*/  IMAD.WIDE.U32 R6, R7, UR6, RZ ;  /* 0x0000000607067c25 */ /* 0x000fc8000f8e00ff */
[----:B------:R-:W-:Y:S01]  /*6590*/  IMAD.MOV.U32 R6, RZ, RZ, R9 ;  /* 0x000000ffff067224 */ /* 0x000fe200078e0009 */
[----:B------:R-:W-:Y:S01]  /*65a0*/  IADD3 RZ, P1, R7, R8, RZ ;  /* 0x0000000807ff7210 */ /* 0x000fe20007f3e0ff */
[----:B------:R-:W-:-:S04]  /*65b0*/  IMAD.X R7, RZ, RZ, RZ, P0 ;  /* 0x000000ffff077224 */ /* 0x000fc800000e06ff */
[----:B------:R-:W-:-:S08]  /*65c0*/  IMAD.WIDE.U32.X R6, R21, UR7, R6, P1 ;  /* 0x0000000715067c25 */ /* 0x000fd000088e0406 */
.L_x_121:
[--C-:B------:R-:W-:Y:S01]  /*65d0*/  SHF.R.U64 R16, R6, UR8, R7.reuse ;  /* 0x0000000806107c19 */ /* 0x100fe20008001207 */
[----:B------:R-:W-:Y:S01]  /*65e0*/  FMUL R20, R20, UR9 ;  /* 0x0000000914147c20 */ /* 0x000fe20008400000 */
[----:B------:R-:W0:Y:S01]  /*65f0*/  LDC R21, c[0x0][0x144] ;  /* 0x00005100ff157b82 */ /* 0x000e220000000800 */
[----:B-1----:R-:W-:Y:S01]  /*6600*/  I2FP.F32.U32 R8, R19 ;  /* 0x0000001300087245 */ /* 0x002fe20000201000 */
[----:B------:R-:W-:Y:S01]  /*6610*/  ULDC UR5, c[0x0][0x154] ;  /* 0x0000550000057ab9 */ /* 0x000fe20000000800 */
[----:B------:R-:W-:Y:S01]  /*6620*/  SHF.R.U32.HI R6, RZ, UR8, R7 ;  /* 0x00000008ff067c19 */ /* 0x000fe20008011607 */
[----:B------:R-:W-:Y:S01]  /*6630*/  ULDC.64 UR6, c[0x0][0x620] ;  /* 0x0001880000067ab9 */ /* 0x000fe20000000a00 */
[----:B------:R-:W-:Y:S01]  /*6640*/  IADD3 R7, P0, RZ, -R16, RZ ;  /* 0x80000010ff077210 */ /* 0x000fe20007f1e0ff */
[----:B------:R-:W1:Y:S01]  /*6650*/  F2I.U32.TRUNC.NTZ R20, R20 ;  /* 0x0000001400147305 */ /* 0x000e62000020f000 */
[----:B------:R-:W-:Y:S01]  /*6660*/  FMUL R8, R8, UR5 ;  /* 0x0000000508087c20 */ /* 0x000fe20008400000 */
[----:B------:R-:W2:Y:S01]  /*6670*/  LDC R22, c[0x0][0x148] ;  /* 0x00005200ff167b82 */ /* 0x000ea20000000800 */
[----:B------:R-:W-:Y:S01]  /*6680*/  ULDC UR5, c[0x0][0x618] ;  /* 0x0001860000057ab9 */ /* 0x000fe20000000800 */
[----:B------:R-:W-:-:S04]  /*6690*/  IMAD.X R6, RZ, RZ, ~R6, P0 ;  /* 0x000000ffff067224 */ /* 0x000fc800000e0e06 */
[----:B------:R-:W-:Y:S01]  /*66a0*/  IMAD R6, R6, UR6, RZ ;  /* 0x0000000606067c24 */ /* 0x000fe2000f8e02ff */
[----:B------:R-:W3:Y:S03]  /*66b0*/  F2I.U32.TRUNC.NTZ R8, R8 ;  /* 0x0000000800087305 */ /* 0x000ee6000020f000 */
[C---:B------:R-:W-:Y:S02]  /*66c0*/  IMAD R9, R7.reuse, UR7, R6 ;  /* 0x0000000707097c24 */ /* 0x040fe4000f8e0206 */
[----:B------:R-:W-:Y:S01]  /*66d0*/  IMAD.WIDE.U32 R6, R7, UR6, R4 ;  /* 0x0000000607067c25 */ /* 0x000fe2000f8e0004 */
[----:B------:R-:W-:Y:S02]  /*66e0*/  ULDC.64 UR6, c[0x0][0x640] ;  /* 0x0001900000067ab9 */ /* 0x000fe40000000a00 */
[----:B------:R-:W-:Y:S01]  /*66f0*/  ISETP.NE.U32.AND P0, PT, RZ, UR6, PT ;  /* 0x00000006ff007c0c */ /* 0x000fe2000bf05070 */
[----:B-1----:R-:W-:-:S02]  /*6700*/  IMAD.MOV R20, RZ, RZ, -R20 ;  /* 0x000000ffff147224 */ /* 0x002fc400078e0a14 */
[----:B------:R-:W-:Y:S01]  /*6710*/  IMAD.IADD R7, R7, 0x1, R9 ;  /* 0x0000000107077824 */ /* 0x000fe200078e0209 */
[----:B------:R-:W-:Y:S01]  /*6720*/  ISETP.NE.AND.EX P0, PT, RZ, UR7, PT, P0 ;  /* 0x00000007ff007c0c */ /* 0x000fe2000bf05300 */
[----:B0-----:R-:W-:-:S03]  /*6730*/  IMAD R18, R21, R20, R18 ;  /* 0x0000001415127224 */ /* 0x001fc600078e0212 */
[--C-:B------:R-:W-:Y:S01]  /*6740*/  SHF.R.U64 R20, R6, UR5, R7.reuse ;  /* 0x0000000506147c19 */ /* 0x100fe20008001207 */
[----:B---3--:R-:W-:Y:S01]  /*6750*/  IMAD.MOV R6, RZ, RZ, -R8 ;  /* 0x000000ffff067224 */ /* 0x008fe200078e0a08 */
[----:B------:R-:W-:Y:S01]  /*6760*/  SHF.R.U32.HI R7, RZ, UR5, R7 ;  /* 0x00000005ff077c19 */ /* 0x000fe20008011607 */
[----:B------:R-:W-:Y:S02]  /*6770*/  ULDC UR5, c[0x0][0x608] ;  /* 0x0001820000057ab9 */ /* 0x000fe40000000800 */
[----:B--2---:R-:W-:Y:S01]  /*6780*/  @P4 IMAD R18, R22, R6, R19 ;  /* 0x0000000616124224 */ /* 0x004fe200078e0213 */
[--C-:B------:R-:W-:Y:S02]  /*6790*/  SHF.R.U64 R22, R20, UR5, R7.reuse ;  /* 0x0000000514167c19 */ /* 0x100fe40008001207 */
[----:B------:R-:W-:Y:S01]  /*67a0*/  SHF.R.U32.HI R7, RZ, UR5, R7 ;  /* 0x00000005ff077c19 */ /* 0x000fe20008011607 */
[----:B------:R-:W-:-:S03]  /*67b0*/  ULDC UR5, c[0x0][0x658] ;  /* 0x0001960000057ab9 */ /* 0x000fc60000000800 */
[--C-:B------:R-:W-:Y:S02]  /*67c0*/  SHF.R.U64 R19, R22, UR5, R7.reuse ;  /* 0x0000000516137c19 */ /* 0x100fe40008001207 */
[----:B------:R-:W-:-:S03]  /*67d0*/  SHF.R.U32.HI R21, RZ, UR5, R7 ;  /* 0x00000005ff157c19 */ /* 0x000fc60008011607 */
[----:B------:R-:W-:Y:S02]  /*67e0*/  IMAD.MOV.U32 R8, RZ, RZ, R19 ;  /* 0x000000ffff087224 */ /* 0x000fe400078e0013 */
[----:B------:R-:W-:Y:S01]  /*67f0*/  IMAD.MOV.U32 R7, RZ, RZ, R21 ;  /* 0x000000ffff077224 */ /* 0x000fe200078e0015 */
[----:B------:R-:W-:Y:S06]  /*6800*/  @!P0 BRA `(.L_x_122) ;  /* 0x00000000002c8947 */ /* 0x000fec0003800000 */
        /* <DEDUP_REMOVED lines=9> */
[----:B------:R-:W-:-:S04]  /*68a0*/  IMAD.WIDE.U32.X R6, R21, UR7, R6, P1 ;  /* 0x0000000715067c25 */ /* 0x000fc800088e0406 */
[----:B------:R-:W-:-:S07]  /*68b0*/  IMAD.MOV.U32 R8, RZ, RZ, R6 ;  /* 0x000000ffff087224 */ /* 0x000fce00078e0006 */
.L_x_122:
[----:B------:R-:W-:Y:S01]  /*68c0*/  ULDC UR5, c[0x0][0x648] ;  /* 0x0001920000057ab9 */ /* 0x000fe20000000800 */
[----:B------:R-:W-:Y:S01]  /*68d0*/  LOP3.LUT R6, R22, UR17, RZ, 0xc0, !PT ;  /* 0x0000001116067c12 */ /* 0x000fe2000f8ec0ff */
[----:B------:R-:W-:Y:S01]  /*68e0*/  ULDC UR6, c[0x0][0x610] ;  /* 0x0001840000067ab9 */ /* 0x000fe20000000800 */
[----:B------:R-:W-:Y:S01]  /*68f0*/  SHF.R.U64 R7, R8, UR5, R7 ;  /* 0x0000000508077c19 */ /* 0x000fe20008001207 */
[----:B------:R-:W-:Y:S01]  /*6900*/  ULDC UR5, c[0x0][0x638] ;  /* 0x00018e0000057ab9 */ /* 0x000fe20000000800 */
[----:B------:R-:W-:-:S03]  /*6910*/  LOP3.LUT R20, R20, UR4, RZ, 0xc0, !PT ;  /* 0x0000000414147c12 */ /* 0x000fc6000f8ec0ff */
[----:B------:R-:W-:Y:S02]  /*6920*/  IMAD.MOV R8, RZ, RZ, -R7 ;  /* 0x000000ffff087224 */ /* 0x000fe400078e0a07 */
[----:B------:R-:W-:Y:S02]  /*6930*/  IMAD R7, R7, UR18, R6 ;  /* 0x0000001207077c24 */ /* 0x000fe4000f8e0206 */
[----:B------:R-:W-:Y:S01]  /*6940*/  IMAD R19, R8, UR5, R19 ;  /* 0x0000000508137c24 */ /* 0x000fe2000f8e0213 */
[----:B------:R-:W-:Y:S01]  /*6950*/  ULDC UR5, c[0x0][0x600] ;  /* 0x0001800000057ab9 */ /* 0x000fe20000000800 */
[----:B------:R-:W-:Y:S02]  /*6960*/  IMAD R18, R7, UR6, R18 ;  /* 0x0000000607127c24 */ /* 0x000fe4000f8e0212 */
[----:B------:R-:W-:Y:S02]  /*6970*/  IMAD R19, R19, UR5, R20 ;  /* 0x0000000513137c24 */ /* 0x000fe4000f8e0214 */
[----:B------:R-:W-:-:S03]  /*6980*/  IMAD.MOV.U32 R7, RZ, RZ, 0x1 ;  /* 0x00000001ff077424 */ /* 0x000fc600078e00ff */
[----:B------:R-:W-:Y:S02]  /*6990*/  SEL R6, R19, R18, !P4 ;  /* 0x0000001213067207 */ /* 0x000fe40006000000 */
[----:B------:R-:W-:-:S07]  /*69a0*/  SEL R18, R18, R19, !P4 ;  /* 0x0000001312127207 */ /* 0x000fce0006000000 */
.L_x_120:
[----:B------:R-:W-:Y:S05]  /*69b0*/  BSYNC B1 ;  /* 0x0000000000017941 */ /* 0x000fea0003800000 */
.L_x_119:
[----:B------:R-:W-:-:S13]  /*69c0*/  LOP3.LUT P0, RZ, R7, 0xff, RZ, 0xc0, !PT ;  /* 0x000000ff07ff7812 */ /* 0x000fda000780c0ff */
[----:B------:R-:W-:Y:S05]  /*69d0*/  @P0 BRA `(.L_x_123) ;  /* 0xfffffff400480947 */ /* 0x000fea000383ffff */
[----:B------:R-:W-:Y:S05]  /*69e0*/  BSYNC B0 ;  /* 0x0000000000007941 */ /* 0x000fea0003800000 */
.L_x_112:
[----:B------:R-:W-:-:S03]  /*69f0*/  UMOV UR5, 0xffffffff ;  /* 0xffffffff00057882 */ /* 0x000fc60000000000 */
[----:B------:R-:W-:Y:S05]  /*6a00*/  BRA.DIV UR5, `(.L_x_124) ;  /* 0x0000000605d07947 */ /* 0x000fea000b800000 */
[----:B------:R-:W-:-:S13]  /*6a10*/  ELECT P0, URZ, PT ;  /* 0x00000000003f782f */ /* 0x000fda0003800000 */
.L_x_143:
[----:B------:R-:W-:Y:S04]  /*6a20*/  BSSY B0, `(.L_x_125) ;  /* 0x0000058000007945 */ /* 0x000fe80003800000 */
[----:B------:R-:W-:Y:S05]  /*6a30*/  @!P0 BRA `(.L_x_126) ;  /* 0x0000000400588947 */ /* 0x000fea0003800000 */
[----:B------:R-:W-:-:S04]  /*6a40*/  LOP3.LUT R2, R2, 0x2, RZ, 0xfc, !PT ;  /* 0x0000000202027812 */ /* 0x000fc800078efcff */
[----:B------:R-:W-:-:S13]  /*6a50*/  ISETP.NE.AND P0, PT, R2, 0x3, PT ;  /* 0x000000030200780c */ /* 0x000fda0003f05270 */
[----:B------:R-:W-:Y:S05]  /*6a60*/  @!P0 BRA `(.L_x_127) ;  /* 0x0000000000048947 */ /* 0x000fea0003800000 */
[----:B------:R-:W-:Y:S01]  /*6a70*/  BPT.TRAP 0x1 ;  /* 0x000000040000795c */ /* 0x000fe20000300000 */
.L_x_127:
[----:B------:R-:W0:Y:S01]  /*6a80*/  S2R R5, SR_CgaCtaId ;  /* 0x0000000000057919 */ /* 0x000e220000008800 */
[----:B------:R-:W-:Y:S02]  /*6a90*/  MOV R0, 0x400 ;  /* 0x0000040000007802 */ /* 0x000fe40000000f00 */
[----:B------:R-:W-:Y:S02]  /*6aa0*/  SHF.L.U32 R4, R3, 0x1f, RZ ;  /* 0x0000001f03047819 */ /* 0x000fe400000006ff */
[----:B0-----:R-:W-:-:S05]  /*6ab0*/  LEA R0, R5, R0, 0x18 ;  /* 0x0000000005007211 */ /* 0x001fca00078ec0ff */
[----:B------:R-:W-:-:S04]  /*6ac0*/  VIADD R0, R0, 0x48 ;  /* 0x0000004800007836 */ /* 0x000fc80000000000 */
[C---:B------:R-:W-:Y:S02]  /*6ad0*/  IMAD R7, R17.reuse, 0x8, R0 ;  /* 0x0000000811077824 */ /* 0x040fe400078e0200 */
[----:B------:R-:W-:Y:S02]  /*6ae0*/  VIADD R17, R17, 0x1 ;  /* 0x0000000111117836 */ /* 0x000fe40000000000 */
[----:B------:R-:W0:Y:S03]  /*6af0*/  SYNCS.PHASECHK.TRANS64.TRYWAIT P0, [R7+URZ], R4 ;  /* 0x00000004070075a7 */ /* 0x000e26000800017f */
[----:B------:R-:W-:-:S04]  /*6b00*/  ISETP.NE.AND P1, PT, R17, 0x9, PT ;  /* 0x000000091100780c */ /* 0x000fc80003f25270 */
[----:B------:R-:W-:Y:S02]  /*6b10*/  SEL R2, RZ, 0x1, P1 ;  /* 0x00000001ff027807 */ /* 0x000fe40000800000 */
[----:B------:R-:W-:Y:S02]  /*6b20*/  SEL R17, R17, RZ, P1 ;  /* 0x000000ff11117207 */ /* 0x000fe40000800000 */
[----:B------:R-:W-:-:S03]  /*6b30*/  LOP3.LUT R6, R3, R2, RZ, 0x3c, !PT ;  /* 0x0000000203067212 */ /* 0x000fc600078e3cff */
[----:B------:R-:W-:Y:S01]  /*6b40*/  IMAD R8, R17, 0x8, R0 ;  /* 0x0000000811087824 */ /* 0x000fe200078e0200 */
[----:B------:R-:W-:Y:S01]  /*6b50*/  SHF.L.U32 R5, R6, 0x1f, RZ ;  /* 0x0000001f06057819 */ /* 0x000fe200000006ff */
[----:B0-----:R-:W-:Y:S06]  /*6b60*/  @!P0 BRA `(.L_x_128) ;  /* 0x0000000400988947 */ /* 0x001fec0003800000 */
.L_x_144:
[----:B------:R-:W1:Y:S01]  /*6b70*/  SYNCS.PHASECHK.TRANS64.TRYWAIT P0, [R8+URZ], R5 ;  /* 0x00000005080075a7 */ /* 0x000e62000800017f */
[----:B------:R-:W-:-:S05]  /*6b80*/  VIADD R2, R17, 0x1 ;  /* 0x0000000111027836 */ /* 0x000fca0000000000 */
[----:B------:R-:W-:-:S04]  /*6b90*/  ISETP.NE.AND P1, PT, R2, 0x9, PT ;  /* 0x000000090200780c */ /* 0x000fc80003f25270 */
[----:B------:R-:W-:Y:S02]  /*6ba0*/  SEL R3, RZ, 0x1, P1 ;  /* 0x00000001ff037807 */ /* 0x000fe40000800000 */
[----:B0-----:R-:W-:Y:S02]  /*6bb0*/  SEL R7, R2, RZ, P1 ;  /* 0x000000ff02077207 */ /* 0x001fe40000800000 */
[----:B------:R-:W-:-:S03]  /*6bc0*/  LOP3.LUT R6, R6, R3, RZ, 0x3c, !PT ;  /* 0x0000000306067212 */ /* 0x000fc600078e3cff */
[----:B------:R-:W-:Y:S01]  /*6bd0*/  IMAD R9, R7, 0x8, R0 ;  /* 0x0000000807097824 */ /* 0x000fe200078e0200 */
[----:B------:R-:W-:Y:S01]  /*6be0*/  SHF.L.U32 R4, R6, 0x1f, RZ ;  /* 0x0000001f06047819 */ /* 0x000fe200000006ff */
[----:B-1----:R-:W-:Y:S06]  /*6bf0*/  @!P0 BRA `(.L_x_129) ;  /* 0x0000000400888947 */ /* 0x002fec0003800000 */
.L_x_145:
[----:B------:R-:W1:Y:S01]  /*6c00*/  SYNCS.PHASECHK.TRANS64.TRYWAIT P0, [R9+URZ], R4 ;  /* 0x00000004090075a7 */ /* 0x000e62000800017f */
[----:B------:R-:W-:-:S05]  /*6c10*/  VIADD R2, R7, 0x1 ;  /* 0x0000000107027836 */ /* 0x000fca0000000000 */
[----:B------:R-:W-:-:S04]  /*6c20*/  ISETP.NE.AND P1, PT, R2, 0x9, PT ;  /* 0x000000090200780c */ /* 0x000fc80003f25270 */
[----:B------:R-:W-:Y:S02]  /*6c30*/  SEL R3, RZ, 0x1, P1 ;  /* 0x00000001ff037807 */ /* 0x000fe40000800000 */
[----:B------:R-:W-:Y:S02]  /*6c40*/  SEL R7, R2, RZ, P1 ;  /* 0x000000ff02077207 */ /* 0x000fe40000800000 */
[----:B------:R-:W-:-:S03]  /*6c50*/  LOP3.LUT R6, R6, R3, RZ, 0x3c, !PT ;  /* 0x0000000306067212 */ /* 0x000fc600078e3cff */
[----:B0-----:R-:W-:Y:S01]  /*6c60*/  IMAD R8, R7, 0x8, R0 ;  /* 0x0000000807087824 */ /* 0x001fe200078e0200 */
[----:B------:R-:W-:Y:S01]  /*6c70*/  SHF.L.U32 R5, R6, 0x1f, RZ ;  /* 0x0000001f06057819 */ /* 0x000fe200000006ff */
[----:B-1----:R-:W-:Y:S06]  /*6c80*/  @!P0 BRA `(.L_x_130) ;  /* 0x0000000400788947 */ /* 0x002fec0003800000 */
.L_x_146:
        /* <DEDUP_REMOVED lines=9> */
.L_x_147:
        /* <DEDUP_REMOVED lines=9> */
.L_x_148:
        /* <DEDUP_REMOVED lines=9> */
.L_x_149:
[----:B------:R-:W1:Y:S01]  /*6e40*/  SYNCS.PHASECHK.TRANS64.TRYWAIT P0, [R9+URZ], R4 ;  /* 0x00000004090075a7 */ /* 0x000e62000800017f */
[----:B------:R-:W-:-:S05]  /*6e50*/  VIADD R2, R7, 0x1 ;  /* 0x0000000107027836 */ /* 0x000fca0000000000 */
[----:B------:R-:W-:-:S04]  /*6e60*/  ISETP.NE.AND P1, PT, R2, 0x9, PT ;  /* 0x000000090200780c */ /* 0x000fc80003f25270 */
[----:B------:R-:W-:Y:S02]  /*6e70*/  SEL R3, RZ, 0x1, P1 ;  /* 0x00000001ff037807 */ /* 0x000fe40000800000 */
[----:B------:R-:W-:Y:S02]  /*6e80*/  SEL R7, R2, RZ, P1 ;  /* 0x000000ff02077207 */ /* 0x000fe40000800000 */
[----:B------:R-:W-:-:S03]  /*6e90*/  LOP3.LUT R11, R6, R3, RZ, 0x3c, !PT ;  /* 0x00000003060b7212 */ /* 0x000fc600078e3cff */
[----:B------:R-:W-:Y:S01]  /*6ea0*/  IMAD R6, R7, 0x8, R0 ;  /* 0x0000000807067824 */ /* 0x000fe200078e0200 */
[----:B0-----:R-:W-:Y:S01]  /*6eb0*/  SHF.L.U32 R5, R11, 0x1f, RZ ;  /* 0x0000001f0b057819 */ /* 0x001fe200000006ff */
[----:B-1----:R-:W-:Y:S06]  /*6ec0*/  @!P0 BRA `(.L_x_134) ;  /* 0x0000000400388947 */ /* 0x002fec0003800000 */
.L_x_150:
[----:B------:R-:W1:Y:S01]  /*6ed0*/  SYNCS.PHASECHK.TRANS64.TRYWAIT P0, [R6+URZ], R5 ;  /* 0x00000005060075a7 */ /* 0x000e62000800017f */
[----:B------:R-:W-:-:S05]  /*6ee0*/  VIADD R2, R7, 0x1 ;  /* 0x0000000107027836 */ /* 0x000fca0000000000 */
[----:B------:R-:W-:-:S04]  /*6ef0*/  ISETP.NE.AND P1, PT, R2, 0x9, PT ;  /* 0x000000090200780c */ /* 0x000fc80003f25270 */
[----:B0-----:R-:W-:Y:S02]  /*6f00*/  SEL R4, RZ, 0x1, P1 ;  /* 0x00000001ff047807 */ /* 0x001fe40000800000 */
[----:B------:R-:W-:Y:S02]  /*6f10*/  SEL R3, R2, RZ, P1 ;  /* 0x000000ff02037207 */ /* 0x000fe40000800000 */
[----:B------:R-:W-:Y:S01]  /*6f20*/  LOP3.LUT R4, R11, R4, RZ, 0x3c, !PT ;  /* 0x000000040b047212 */ /* 0x000fe200078e3cff */
[----:B-1----:R-:W-:Y:S06]  /*6f30*/  @!P0 BRA `(.L_x_135) ;  /* 0x0000000400308947 */ /* 0x002fec0003800000 */
.L_x_151:
[----:B------:R-:W-:Y:S01]  /*6f40*/  IMAD R3, R3, 0x8, R0 ;  /* 0x0000000803037824 */ /* 0x000fe200078e0200 */
[----:B------:R-:W-:-:S07]  /*6f50*/  SHF.L.U32 R0, R4, 0x1f, RZ ;  /* 0x0000001f04007819 */ /* 0x000fce00000006ff */
.L_x_136:
[----:B-1----:R1:W2:Y:S02]  /*6f60*/  SYNCS.PHASECHK.TRANS64.TRYWAIT P0, [R3+URZ], R0 ;  /* 0x00000000030075a7 */ /* 0x0022a4000800017f */
[----:B--2---:R-:W-:Y:S05]  /*6f70*/  @!P0 NANOSLEEP.SYNCS 0x989680 ;  /* 0x009896800000895d */ /* 0x004fea0003900000 */
[----:B------:R-:W2:Y:S02]  /*6f80*/  @!P0 SYNCS.PHASECHK.TRANS64 P0, [R3+URZ], R0 ;  /* 0x00000000030085a7 */ /* 0x000ea4000800007f */
[----:B--2---:R-:W-:Y:S05]  /*6f90*/  @!P0 BRA `(.L_x_136) ;  /* 0xfffffffc00f08947 */ /* 0x004fea000383ffff */
.L_x_126:
[----:B------:R-:W-:Y:S05]  /*6fa0*/  BSYNC B0 ;  /* 0x0000000000007941 */ /* 0x000fea0003800000 */
.L_x_125:
[----:B------:R-:W-:Y:S05]  /*6fb0*/  EXIT ;  /* 0x000000000000794d */ /* 0x000fea0003800000 */
.L_x_22:
[----:B-1----:R-:W-:-:S04]  /*6fc0*/  IMAD.U32 R9, RZ, RZ, UR6 ;  /* 0x00000006ff097e24 */ /* 0x002fc8000f8e00ff */
[----:B------:R1:W3:Y:S03]  /*6fd0*/  SYNCS.PHASECHK.TRANS64.TRYWAIT P0, [R9+URZ], R8 ;  /* 0x00000008090075a7 */ /* 0x0002e6000800017f */
[----:B---3--:R-:W-:Y:S05]  /*6fe0*/  @!P0 NANOSLEEP.SYNCS 0x989680 ;  /* 0x009896800000895d */ /* 0x008fea0003900000 */
[----:B------:R-:W3:Y:S02]  /*6ff0*/  @!P0 SYNCS.PHASECHK.TRANS64 P0, [R9+URZ], R8 ;  /* 0x00000008090085a7 */ /* 0x000ee4000800007f */
[----:B---3--:R-:W-:Y:S05]  /*7000*/  @!P0 BRA `(.L_x_22) ;  /* 0xfffffffc00ec8947 */ /* 0x008fea000383ffff */
[----:B------:R-:W-:Y:S05]  /*7010*/  BRA `(.L_x_21) ;  /* 0xffffffa400ac7947 */ /* 0x000fea000383ffff */
.L_x_28:
[----:B-1----:R-:W-:-:S04]  /*7020*/  IMAD.U32 R11, RZ, RZ, UR12 ;  /* 0x0000000cff0b7e24 */ /* 0x002fc8000f8e00ff */
[----:B------:R1:W3:Y:S03]  /*7030*/  SYNCS.PHASECHK.TRANS64.TRYWAIT P0, [R11+URZ], R10 ;  /* 0x0000000a0b0075a7 */ /* 0x0002e6000800017f */
[----:B---3--:R-:W-:Y:S05]  /*7040*/  @!P0 NANOSLEEP.SYNCS 0x989680 ;  /* 0x009896800000895d */ /* 0x008fea0003900000 */
[----:B------:R-:W3:Y:S02]  /*7050*/  @!P0 SYNCS.PHASECHK.TRANS64 P0, [R11+URZ], R10 ;  /* 0x0000000a0b0085a7 */ /* 0x000ee4000800007f */
[----:B---3--:R-:W-:Y:S05]  /*7060*/  @!P0 BRA `(.L_x_28) ;  /* 0xfffffffc00ec8947 */ /* 0x008fea000383ffff */
[----:B------:R-:W-:Y:S05]  /*7070*/  BRA `(.L_x_27) ;  /* 0xffffffac00647947 */ /* 0x000fea000383ffff */
.L_x_113:
[----:B------:R-:W-:Y:S01]  /*7080*/  BSSY B1, `(.L_x_137) ;  /* 0x0000006000017945 */ /* 0x000fe20003800000 */
[----:B------:R-:W-:-:S07]  /*7090*/  IMAD.MOV.U32 R7, RZ, RZ, -0x1 ;  /* 0xffffffffff077424 */ /* 0x000fce00078e00ff */
[----:B------:R-:W-:Y:S05]  /*70a0*/  WARPSYNC.COLLECTIVE R7, `(.L_x_138) ;  /* 0x00000000070c7348 */ /* 0x000fea0003c00000 */
[----:B------:R-:W-:Y:S02]  /*70b0*/  ELECT P0, UR62, PT ;  /* 0x00000000003e782f */ /* 0x000fe40003800000 */
[----:B------:R-:W-:Y:S01]  /*70c0*/  MOV R7, UR62 ;  /* 0x0000003e00077c02 */ /* 0x000fe20008000f00 */
[----:B------:R-:W-:Y:S10]  /*70d0*/  ENDCOLLECTIVE ;  /* 0x000000000000791b */ /* 0x000ff40003800000 */
.L_x_138:
[----:B------:R-:W-:Y:S05]  /*70e0*/  BSYNC B1 ;  /* 0x0000000000017941 */ /* 0x000fea0003800000 */
.L_x_137:
[----:B------:R-:W-:Y:S05]  /*70f0*/  BRA `(.L_x_139) ;  /* 0xffffffec008c7947 */ /* 0x000fea000383ffff */
.L_x_116:
[----:B0-----:R0:W1:Y:S02]  /*7100*/  SYNCS.PHASECHK.TRANS64.TRYWAIT P0, [R21+URZ+0x48], R8 ;  /* 0x00004808150075a7 */ /* 0x001064000800017f */
[----:B-1----:R-:W-:Y:S05]  /*7110*/  @!P0 NANOSLEEP.SYNCS 0x989680 ;  /* 0x009896800000895d */ /* 0x002fea0003900000 */
[----:B------:R-:W1:Y:S02]  /*7120*/  @!P0 SYNCS.PHASECHK.TRANS64 P0, [R21+URZ+0x48], R8 ;  /* 0x00004808150085a7 */ /* 0x000e64000800007f */
[----:B-1----:R-:W-:Y:S05]  /*7130*/  @!P0 BRA `(.L_x_116) ;  /* 0xfffffffc00f08947 */ /* 0x002fea000383ffff */
[----:B------:R-:W-:Y:S05]  /*7140*/  BRA `(.L_x_140) ;  /* 0xffffffec00c47947 */ /* 0x000fea000383ffff */
.L_x_124:
[----:B------:R-:W-:Y:S01]  /*7150*/  BSSY B0, `(.L_x_141) ;  /* 0x0000006000007945 */ /* 0x000fe20003800000 */
[----:B------:R-:W-:-:S07]  /*7160*/  IMAD.MOV.U32 R7, RZ, RZ, -0x1 ;  /* 0xffffffffff077424 */ /* 0x000fce00078e00ff */
[----:B------:R-:W-:Y:S05]  /*7170*/  WARPSYNC.COLLECTIVE R7, `(.L_x_142) ;  /* 0x00000000070c7348 */ /* 0x000fea0003c00000 */
[----:B------:R-:W-:Y:S02]  /*7180*/  ELECT P0, UR62, PT ;  /* 0x00000000003e782f */ /* 0x000fe40003800000 */
[----:B------:R-:W-:Y:S01]  /*7190*/  MOV R7, UR62 ;  /* 0x0000003e00077c02 */ /* 0x000fe20008000f00 */
[----:B------:R-:W-:Y:S10]  /*71a0*/  ENDCOLLECTIVE ;  /* 0x000000000000791b */ /* 0x000ff40003800000 */
.L_x_142:
[----:B------:R-:W-:Y:S05]  /*71b0*/  BSYNC B0 ;  /* 0x0000000000007941 */ /* 0x000fea0003800000 */
.L_x_141:
[----:B------:R-:W-:Y:S05]  /*71c0*/  BRA `(.L_x_143) ;  /* 0xfffffff800147947 */ /* 0x000fea000383ffff */
.L_x_128:
[----:B0-----:R0:W1:Y:S02]  /*71d0*/  SYNCS.PHASECHK.TRANS64.TRYWAIT P0, [R7+URZ], R4 ;  /* 0x00000004070075a7 */ /* 0x001064000800017f */
[----:B-1----:R-:W-:Y:S05]  /*71e0*/  @!P0 NANOSLEEP.SYNCS 0x989680 ;  /* 0x009896800000895d */ /* 0x002fea0003900000 */
[----:B------:R-:W1:Y:S02]  /*71f0*/  @!P0 SYNCS.PHASECHK.TRANS64 P0, [R7+URZ], R4 ;  /* 0x00000004070085a7 */ /* 0x000e64000800007f */
[----:B-1----:R-:W-:Y:S05]  /*7200*/  @!P0 BRA `(.L_x_128) ;  /* 0xfffffffc00f08947 */ /* 0x002fea000383ffff */
[----:B------:R-:W-:Y:S05]  /*7210*/  BRA `(.L_x_144) ;  /* 0xfffffff800547947 */ /* 0x000fea000383ffff */
.L_x_129:
[----:B0-----:R0:W1:Y:S02]  /*7220*/  SYNCS.PHASECHK.TRANS64.TRYWAIT P0, [R8+URZ], R5 ;  /* 0x00000005080075a7 */ /* 0x001064000800017f */
[----:B-1----:R-:W-:Y:S05]  /*7230*/  @!P0 NANOSLEEP.SYNCS 0x989680 ;  /* 0x009896800000895d */ /* 0x002fea0003900000 */
[----:B------:R-:W1:Y:S02]  /*7240*/  @!P0 SYNCS.PHASECHK.TRANS64 P0, [R8+URZ], R5 ;  /* 0x00000005080085a7 */ /* 0x000e64000800007f */
[----:B-1----:R-:W-:Y:S05]  /*7250*/  @!P0 BRA `(.L_x_129) ;  /* 0xfffffffc00f08947 */ /* 0x002fea000383ffff */
[----:B------:R-:W-:Y:S05]  /*7260*/  BRA `(.L_x_145) ;  /* 0xfffffff800647947 */ /* 0x000fea000383ffff */
.L_x_130:
[----:B0-----:R0:W1:Y:S02]  /*7270*/  SYNCS.PHASECHK.TRANS64.TRYWAIT P0, [R9+URZ], R4 ;  /* 0x00000004090075a7 */ /* 0x001064000800017f */
[----:B-1----:R-:W-:Y:S05]  /*7280*/  @!P0 NANOSLEEP.SYNCS 0x989680 ;  /* 0x009896800000895d */ /* 0x002fea0003900000 */
[----:B------:R-:W1:Y:S02]  /*7290*/  @!P0 SYNCS.PHASECHK.TRANS64 P0, [R9+URZ], R4 ;  /* 0x00000004090085a7 */ /* 0x000e64000800007f */
[----:B-1----:R-:W-:Y:S05]  /*72a0*/  @!P0 BRA `(.L_x_130) ;  /* 0xfffffffc00f08947 */ /* 0x002fea000383ffff */
[----:B------:R-:W-:Y:S05]  /*72b0*/  BRA `(.L_x_146) ;  /* 0xfffffff800747947 */ /* 0x000fea000383ffff */
.L_x_131:
[----:B0-----:R0:W1:Y:S02]  /*72c0*/  SYNCS.PHASECHK.TRANS64.TRYWAIT P0, [R8+URZ], R5 ;  /* 0x00000005080075a7 */ /* 0x001064000800017f */
[----:B-1----:R-:W-:Y:S05]  /*72d0*/  @!P0 NANOSLEEP.SYNCS 0x989680 ;  /* 0x009896800000895d */ /* 0x002fea0003900000 */
[----:B------:R-:W1:Y:S02]  /*72e0*/  @!P0 SYNCS.PHASECHK.TRANS64 P0, [R8+URZ], R5 ;  /* 0x00000005080085a7 */ /* 0x000e64000800007f */
[----:B-1----:R-:W-:Y:S05]  /*72f0*/  @!P0 BRA `(.L_x_131) ;  /* 0xfffffffc00f08947 */ /* 0x002fea000383ffff */
[----:B------:R-:W-:Y:S05]  /*7300*/  BRA `(.L_x_147) ;  /* 0xfffffff800847947 */ /* 0x000fea000383ffff */
.L_x_132:
[----:B0-----:R0:W1:Y:S02]  /*7310*/  SYNCS.PHASECHK.TRANS64.TRYWAIT P0, [R9+URZ], R4 ;  /* 0x00000004090075a7 */ /* 0x001064000800017f */
[----:B-1----:R-:W-:Y:S05]  /*7320*/  @!P0 NANOSLEEP.SYNCS 0x989680 ;  /* 0x009896800000895d */ /* 0x002fea0003900000 */
[----:B------:R-:W1:Y:S02]  /*7330*/  @!P0 SYNCS.PHASECHK.TRANS64 P0, [R9+URZ], R4 ;  /* 0x00000004090085a7 */ /* 0x000e64000800007f */
[----:B-1----:R-:W-:Y:S05]  /*7340*/  @!P0 BRA `(.L_x_132) ;  /* 0xfffffffc00f08947 */ /* 0x002fea000383ffff */
[----:B------:R-:W-:Y:S05]  /*7350*/  BRA `(.L_x_148) ;  /* 0xfffffff800947947 */ /* 0x000fea000383ffff */
.L_x_133:
[----:B0-----:R0:W1:Y:S02]  /*7360*/  SYNCS.PHASECHK.TRANS64.TRYWAIT P0, [R8+URZ], R5 ;  /* 0x00000005080075a7 */ /* 0x001064000800017f */
[----:B-1----:R-:W-:Y:S05]  /*7370*/  @!P0 NANOSLEEP.SYNCS 0x989680 ;  /* 0x009896800000895d */ /* 0x002fea0003900000 */
[----:B------:R-:W1:Y:S02]  /*7380*/  @!P0 SYNCS.PHASECHK.TRANS64 P0, [R8+URZ], R5 ;  /* 0x00000005080085a7 */ /* 0x000e64000800007f */
[----:B-1----:R-:W-:Y:S05]  /*7390*/  @!P0 BRA `(.L_x_133) ;  /* 0xfffffffc00f08947 */ /* 0x002fea000383ffff */
[----:B------:R-:W-:Y:S05]  /*73a0*/  BRA `(.L_x_149) ;  /* 0xfffffff800a47947 */ /* 0x000fea000383ffff */
.L_x_134:
[----:B0-----:R0:W1:Y:S02]  /*73b0*/  SYNCS.PHASECHK.TRANS64.TRYWAIT P0, [R9+URZ], R4 ;  /* 0x00000004090075a7 */ /* 0x001064000800017f */
[----:B-1----:R-:W-:Y:S05]  /*73c0*/  @!P0 NANOSLEEP.SYNCS 0x989680 ;  /* 0x009896800000895d */ /* 0x002fea0003900000 */
[----:B------:R-:W1:Y:S02]  /*73d0*/  @!P0 SYNCS.PHASECHK.TRANS64 P0, [R9+URZ], R4 ;  /* 0x00000004090085a7 */ /* 0x000e64000800007f */
[----:B-1----:R-:W-:Y:S05]  /*73e0*/  @!P0 BRA `(.L_x_134) ;  /* 0xfffffffc00f08947 */ /* 0x002fea000383ffff */
[----:B------:R-:W-:Y:S05]  /*73f0*/  BRA `(.L_x_150) ;  /* 0xfffffff800b47947 */ /* 0x000fea000383ffff */
.L_x_135:
[----:B0-----:R0:W1:Y:S02]  /*7400*/  SYNCS.PHASECHK.TRANS64.TRYWAIT P0, [R6+URZ], R5 ;  /* 0x00000005060075a7 */ /* 0x001064000800017f */
[----:B-1----:R-:W-:Y:S05]  /*7410*/  @!P0 NANOSLEEP.SYNCS 0x989680 ;  /* 0x009896800000895d */ /* 0x002fea0003900000 */
[----:B------:R-:W1:Y:S02]  /*7420*/  @!P0 SYNCS.PHASECHK.TRANS64 P0, [R6+URZ], R5 ;  /* 0x00000005060085a7 */ /* 0x000e64000800007f */
[----:B-1----:R-:W-:Y:S05]  /*7430*/  @!P0 BRA `(.L_x_135) ;  /* 0xfffffffc00f08947 */ /* 0x002fea000383ffff */
[----:B------:R-:W-:Y:S05]  /*7440*/  BRA `(.L_x_151) ;  /* 0xfffffff800bc7947 */ /* 0x000fea000383ffff */
.L_x_152:
[----:B------:R-:W-:-:S00]  /*7450*/  BRA `(.L_x_152) ;  /* 0xfffffffc00fc7947 */ /* 0x000fc0000383ffff */
[----:B------:R-:W-:-:S00]  /*7460*/  NOP ;  /* 0x0000000000007918 */ /* 0x000fc00000000000 */
        /* <DEDUP_REMOVED lines=9> */
.L_x_153:


//--------------------- .nv.shared._ZN7cutlass13device_kernelINS_4gemm6kernel13GemmUniversalIN4cute5tupleIJiiiiEEENS1_10collective13CollectiveMmaINS1_37MainloopSm90TmaGmmaWarpSpecializedFP8ILi9ENS5_IJNS4_1CILi2EEENSA_ILi1EEESC_EEENS1_35KernelTmaWarpSpecializedCooperativeEEENS5_IJNSA_ILi128EEENSA_ILi64EEESG_EEENS_12float_e4m3_tENS5_IJlSC_lEEESJ_SK_NS4_8TiledMMAINS4_8MMA_AtomIJNS4_4SM904GMMA30MMA_64x64x32_F32E4M3E4M3_SS_TNILNSO_7ScaleInE1ELSQ_1EEEEEENS4_6LayoutISD_NS5_IJSC_NSA_ILi0EEESU_EEEEENS5_IJNS4_10UnderscoreESX_SX_EEEEENS4_13SM90_TMA_LOADENS4_14ComposedLayoutINS4_7SwizzleILi3ELi4ELi3EEENS4_18smem_ptr_flag_bitsILi8EEENST_INS5_IJNSA_ILi8EEESG_EEENS5_IJSG_SC_EEEEEEEvNS4_8identityENS4_23SM90_TMA_LOAD_MULTICASTES1A_vS1B_EENS_8epilogue10collective6detail29Sm90TmaWarpSpecializedAdapterINS1F_15DefaultEpilogueISJ_SK_SK_NS1E_6thread17LinearCombinationISJ_Li1EffLNS1J_9ScaleType4KindE0ELNS_15FloatRoundStyleE2ESJ_EENS1_15EpilogueDefaultEEEEEvvEEEEvNT_6ParamsE --------------------------
	.section	.nv.shared._ZN7cutlass13device_kernelINS_4gemm6kernel13GemmUniversalIN4cute5tupleIJiiiiEEENS1_10collective13CollectiveMmaINS1_37MainloopSm90TmaGmmaWarpSpecializedFP8ILi9ENS5_IJNS4_1CILi2EEENSA_ILi1EEESC_EEENS1_35KernelTmaWarpSpecializedCooperativeEEENS5_IJNSA_ILi128EEENSA_ILi64EEESG_EEENS_12float_e4m3_tENS5_IJlSC_lEEESJ_SK_NS4_8TiledMMAINS4_8MMA_AtomIJNS4_4SM904GMMA30MMA_64x64x32_F32E4M3E4M3_SS_TNILNSO_7ScaleInE1ELSQ_1EEEEEENS4_6LayoutISD_NS5_IJSC_NSA_ILi0EEESU_EEEEENS5_IJNS4_10UnderscoreESX_SX_EEEEENS4_13SM90_TMA_LOADENS4_14ComposedLayoutINS4_7SwizzleILi3ELi4ELi3EEENS4_18smem_ptr_flag_bitsILi8EEENST_INS5_IJNSA_ILi8EEESG_EEENS5_IJSG_SC_EEEEEEEvNS4_8identityENS4_23SM90_TMA_LOAD_MULTICASTES1A_vS1B_EENS_8epilogue10collective6detail29Sm90TmaWarpSpecializedAdapterINS1F_15DefaultEpilogueISJ_SK_SK_NS1E_6thread17LinearCombinationISJ_Li1EffLNS1J_9ScaleType4KindE0ELNS_15FloatRoundStyleE2ESJ_EENS1_15EpilogueDefaultEEEEEvvEEEEvNT_6ParamsE,"aw",@nobits
	.sectionflags	@""
	.align	16
	.zero		1024


//--------------------- .nv.shared.reserved.0     --------------------------
	.section	.nv.shared.reserved.0,"aw",@nobits
	.weak		__nv_reservedSMEM_offset_0_alias
	.size		__nv_reservedSMEM_offset_0_alias, 0, 0
	.other		__nv_reservedSMEM_offset_0_alias,@"STO_CUDA_RESERVED_SHARED STV_DEFAULT"
__nv_reservedSMEM_offset_0_alias:
	.zero		0


//--------------------- .nv.global                --------------------------
	.section	.nv.global,"aw",@nobits
.nv.global:
	.type		_ZN39_INTERNAL_445f9550_4_k_cu_fb1f9d1f_51044cute1_E,@object
	.size		_ZN39_INTERNAL_445f9550_4_k_cu_fb1f9d1f_51044cute1_E,(_ZN39_INTERNAL_445f9550_4_k_cu_fb1f9d1f_51044cuda3std3__45__cpo6cbeginE - _ZN39_INTERNAL_445f9550_4_k_cu_fb1f9d1f_51044cute1_E)
_ZN39_INTERNAL_445f9550_4_k_cu_fb1f9d1f_51044cute1_E:
	.zero		1
	.type		_ZN39_INTERNAL_445f9550_4_k_cu_fb1f9d1f_51044cuda3std3__45__cpo6cbeginE,@object
	.size		_ZN39_INTERNAL_445f9550_4_k_cu_fb1f9d1f_51044cuda3std3__45__cpo6cbeginE,(_ZN39_INTERNAL_445f9550_4_k_cu_fb1f9d1f_51044cuda3std3__48in_placeE - _ZN39_INTERNAL_445f9550_4_k_cu_fb1f9d1f_51044cuda3std3__45__cpo6cbeginE)
_ZN39_INTERNAL_445f9550_4_k_cu_fb1f9d1f_51044cuda3std3__45__cpo6cbeginE:
	.zero		1
	.type		_ZN39_INTERNAL_445f9550_4_k_cu_fb1f9d1f_51044cuda3std3__48in_placeE,@object
	.size		_ZN39_INTERNAL_445f9550_4_k_cu_fb1f9d1f_51044cuda3std3__48in_placeE,(_ZN39_INTERNAL_445f9550_4_k_cu_fb1f9d1f_51044cuda3std6ranges3__45__cpo9iter_moveE - _ZN39_INTERNAL_445f9550_4_k_cu_fb1f9d1f_51044cuda3std3__48in_placeE)
_ZN39_INTERNAL_445f9550_4_k_cu_fb1f9d1f_51044cuda3std3__48in_placeE:
	.zero		1
	.type		_ZN39_INTERNAL_445f9550_4_k_cu_fb1f9d1f_51044cuda3std6ranges3__45__cpo9iter_moveE,@object
	.size		_ZN39_INTERNAL_445f9550_4_k_cu_fb1f9d1f_51044cuda3std6ranges3__45__cpo9iter_moveE,(_ZN39_INTERNAL_445f9550_4_k_cu_fb1f9d1f_51044cuda3std3__45__cpo5beginE - _ZN39_INTERNAL_445f9550_4_k_cu_fb1f9d1f_51044cuda3std6ranges3__45__cpo9iter_moveE)
_ZN39_INTERNAL_445f9550_4_k_cu_fb1f9d1f_51044cuda3std6ranges3__45__cpo9iter_moveE:
	.zero		1
	.type		_ZN39_INTERNAL_445f9550_4_k_cu_fb1f9d1f_51044cuda3std3__45__cpo5beginE,@object
	.size		_ZN39_INTERNAL_445f9550_4_k_cu_fb1f9d1f_51044cuda3std3__45__cpo5beginE,(_ZN39_INTERNAL_445f9550_4_k_cu_fb1f9d1f_51044cuda3std3__441_GLOBAL__N__445f9550_4_k_cu_fb1f9d1f_51046ignoreE - _ZN39_INTERNAL_445f9550_4_k_cu_fb1f9d1f_51044cuda3std3__45__cpo5beginE)
_ZN39_INTERNAL_445f9550_4_k_cu_fb1f9d1f_51044cuda3std3__45__cpo5beginE:
	.zero		1
	.type		_ZN39_INTERNAL_445f9550_4_k_cu_fb1f9d1f_51044cuda3std3__441_GLOBAL__N__445f9550_4_k_cu_fb1f9d1f_51046ignoreE,@object
	.size		_ZN39_INTERNAL_445f9550_4_k_cu_fb1f9d1f_51044cuda3std3__441_GLOBAL__N__445f9550_4_k_cu_fb1f9d1f_51046ignoreE,(_ZN39_INTERNAL_445f9550_4_k_cu_fb1f9d1f_51044cute7productE - _ZN39_INTERNAL_445f9550_4_k_cu_fb1f9d1f_51044cuda3std3__441_GLOBAL__N__445f9550_4_k_cu_fb1f9d1f_51046ignoreE)
_ZN39_INTERNAL_445f9550_4_k_cu_fb1f9d1f_51044cuda3std3__441_GLOBAL__N__445f9550_4_k_cu_fb1f9d1f_51046ignoreE:
	.zero		1
	.type		_ZN39_INTERNAL_445f9550_4_k_cu_fb1f9d1f_51044cute7productE,@object
	.size		_ZN39_INTERNAL_445f9550_4_k_cu_fb1f9d1f_51044cute7productE,(_ZN39_INTERNAL_445f9550_4_k_cu_fb1f9d1f_51044cuda3std3__45__cpo3endE - _ZN39_INTERNAL_445f9550_4_k_cu_fb1f9d1f_51044cute7productE)
_ZN39_INTERNAL_445f9550_4_k_cu_fb1f9d1f_51044cute7productE:
	.zero		1
	.type		_ZN39_INTERNAL_445f9550_4_k_cu_fb1f9d1f_51044cuda3std3__45__cpo3endE,@object
	.size		_ZN39_INTERNAL_445f9550_4_k_cu_fb1f9d1f_51044cuda3std3__45__cpo3endE,(_ZN39_INTERNAL_445f9550_4_k_cu_fb1f9d1f_51044cuda3std3__419piecewise_constructE - _ZN39_INTERNAL_445f9550_4_k_cu_fb1f9d1f_51044cuda3std3__45__cpo3endE)
_ZN39_INTERNAL_445f9550_4_k_cu_fb1f9d1f_51044cuda3std3__45__cpo3endE:
	.zero		1
	.type		_ZN39_INTERNAL_445f9550_4_k_cu_fb1f9d1f_51044cuda3std3__419piecewise_constructE,@object
	.size		_ZN39_INTERNAL_445f9550_4_k_cu_fb1f9d1f_51044cuda3std3__419piecewise_constructE,(_ZN39_INTERNAL_445f9550_4_k_cu_fb1f9d1f_51044cuda3std3__45__cpo4cendE - _ZN39_INTERNAL_445f9550_4_k_cu_fb1f9d1f_51044cuda3std3__419piecewise_constructE)
_ZN39_INTERNAL_445f9550_4_k_cu_fb1f9d1f_51044cuda3std3__419piecewise_constructE:
	.zero		1
	.type		_ZN39_INTERNAL_445f9550_4_k_cu_fb1f9d1f_51044cuda3std3__45__cpo4cendE,@object
	.size		_ZN39_INTERNAL_445f9550_4_k_cu_fb1f9d1f_51044cuda3std3__45__cpo4cendE,(_ZN39_INTERNAL_445f9550_4_k_cu_fb1f9d1f_51044cuda3std6ranges3__45__cpo4swapE - _ZN39_INTERNAL_445f9550_4_k_cu_fb1f9d1f_51044cuda3std3__45__cpo4cendE)
_ZN39_INTERNAL_445f9550_4_k_cu_fb1f9d1f_51044cuda3std3__45__cpo4cendE:
	.zero		1
	.type		_ZN39_INTERNAL_445f9550_4_k_cu_fb1f9d1f_51044cuda3std6ranges3__45__cpo4swapE,@object
	.size		_ZN39_INTERNAL_445f9550_4_k_cu_fb1f9d1f_51044cuda3std6ranges3__45__cpo4swapE,(.L_7 - _ZN39_INTERNAL_445f9550_4_k_cu_fb1f9d1f_51044cuda3std6ranges3__45__cpo4swapE)
_ZN39_INTERNAL_445f9550_4_k_cu_fb1f9d1f_51044cuda3std6ranges3__45__cpo4swapE:
	.zero		1
.L_7:


//--------------------- .nv.constant0._ZN7cutlass13device_kernelINS_4gemm6kernel13GemmUniversalIN4cute5tupleIJiiiiEEENS1_10collective13CollectiveMmaINS1_37MainloopSm90TmaGmmaWarpSpecializedFP8ILi9ENS5_IJNS4_1CILi2EEENSA_ILi1EEESC_EEENS1_35KernelTmaWarpSpecializedCooperativeEEENS5_IJNSA_ILi128EEENSA_ILi64EEESG_EEENS_12float_e4m3_tENS5_IJlSC_lEEESJ_SK_NS4_8TiledMMAINS4_8MMA_AtomIJNS4_4SM904GMMA30MMA_64x64x32_F32E4M3E4M3_SS_TNILNSO_7ScaleInE1ELSQ_1EEEEEENS4_6LayoutISD_NS5_IJSC_NSA_ILi0EEESU_EEEEENS5_IJNS4_10UnderscoreESX_SX_EEEEENS4_13SM90_TMA_LOADENS4_14ComposedLayoutINS4_7SwizzleILi3ELi4ELi3EEENS4_18smem_ptr_flag_bitsILi8EEENST_INS5_IJNSA_ILi8EEESG_EEENS5_IJSG_SC_EEEEEEEvNS4_8identityENS4_23SM90_TMA_LOAD_MULTICASTES1A_vS1B_EENS_8epilogue10collective6detail29Sm90TmaWarpSpecializedAdapterINS1F_15DefaultEpilogueISJ_SK_SK_NS1E_6thread17LinearCombinationISJ_Li1EffLNS1J_9ScaleType4KindE0ELNS_15FloatRoundStyleE2ESJ_EENS1_15EpilogueDefaultEEEEEvvEEEEvNT_6ParamsE --------------------------
	.section	.nv.constant0._ZN7cutlass13device_kernelINS_4gemm6kernel13GemmUniversalIN4cute5tupleIJiiiiEEENS1_10collective13CollectiveMmaINS1_37MainloopSm90TmaGmmaWarpSpecializedFP8ILi9ENS5_IJNS4_1CILi2EEENSA_ILi1EEESC_EEENS1_35KernelTmaWarpSpecializedCooperativeEEENS5_IJNSA_ILi128EEENSA_ILi64EEESG_EEENS_12float_e4m3_tENS5_IJlSC_lEEESJ_SK_NS4_8TiledMMAINS4_8MMA_AtomIJNS4_4SM904GMMA30MMA_64x64x32_F32E4M3E4M3_SS_TNILNSO_7ScaleInE1ELSQ_1EEEEEENS4_6LayoutISD_NS5_IJSC_NSA_ILi0EEESU_EEEEENS5_IJNS4_10UnderscoreESX_SX_EEEEENS4_13SM90_TMA_LOADENS4_14ComposedLayoutINS4_7SwizzleILi3ELi4ELi3EEENS4_18smem_ptr_flag_bitsILi8EEENST_INS5_IJNSA_ILi8EEESG_EEENS5_IJSG_SC_EEEEEEEvNS4_8identityENS4_23SM90_TMA_LOAD_MULTICASTES1A_vS1B_EENS_8epilogue10collective6detail29Sm90TmaWarpSpecializedAdapterINS1F_15DefaultEpilogueISJ_SK_SK_NS1E_6thread17LinearCombinationISJ_Li1EffLNS1J_9ScaleType4KindE0ELNS_15FloatRoundStyleE2ESJ_EENS1_15EpilogueDefaultEEEEEvvEEEEvNT_6ParamsE,"a",@progbits
	.sectionflags	@""
	.align	4
.nv.constant0._ZN7cutlass13device_kernelINS_4gemm6kernel13GemmUniversalIN4cute5tupleIJiiiiEEENS1_10collective13CollectiveMmaINS1_37MainloopSm90TmaGmmaWarpSpecializedFP8ILi9ENS5_IJNS4_1CILi2EEENSA_ILi1EEESC_EEENS1_35KernelTmaWarpSpecializedCooperativeEEENS5_IJNSA_ILi128EEENSA_ILi64EEESG_EEENS_12float_e4m3_tENS5_IJlSC_lEEESJ_SK_NS4_8TiledMMAINS4_8MMA_AtomIJNS4_4SM904GMMA30MMA_64x64x32_F32E4M3E4M3_SS_TNILNSO_7ScaleInE1ELSQ_1EEEEEENS4_6LayoutISD_NS5_IJSC_NSA_ILi0EEESU_EEEEENS5_IJNS4_10UnderscoreESX_SX_EEEEENS4_13SM90_TMA_LOADENS4_14ComposedLayoutINS4_7SwizzleILi3ELi4ELi3EEENS4_18smem_ptr_flag_bitsILi8EEENST_INS5_IJNSA_ILi8EEESG_EEENS5_IJSG_SC_EEEEEEEvNS4_8identityENS4_23SM90_TMA_LOAD_MULTICASTES1A_vS1B_EENS_8epilogue10collective6detail29Sm90TmaWarpSpecializedAdapterINS1F_15DefaultEpilogueISJ_SK_SK_NS1E_6thread17LinearCombinationISJ_Li1EffLNS1J_9ScaleType4KindE0ELNS_15FloatRoundStyleE2ESJ_EENS1_15EpilogueDefaultEEEEEvvEEEEvNT_6ParamsE:
	.zero		1664


//--------------------- SYMBOLS --------------------------

	.type		.nv.reservedSmem.offset0,@object
	.size		.nv.reservedSmem.offset0,0x4
